	.target	sm_90a

	.elftype	@"ET_EXEC"


//--------------------- .note.nv.tkinfo           --------------------------
	.section	.note.nv.tkinfo,"",@"SHT_NOTE"
	.sectionflags	@"SHF_NOTE_NV_TKINFO"
	.tkinfo
        /*0018*/ 	.word	0x00000002
        /*0030*/ 	.string	""
        /*0030*/ 	.string	"ptxas"
        /*0030*/ 	.string	"Cuda compilation tools, release 13.0, V13.0.88"
        /*0030*/ 	.string	"Build cuda_13.0.r13.0/compiler.36424714_0"
        /*0030*/ 	.string	"-arch sm_90a -m 64 "



//--------------------- .note.nv.cuinfo           --------------------------
	.section	.note.nv.cuinfo,"",@"SHT_NOTE"
	.sectionflags	@"SHF_NOTE_NV_CUINFO"
        /*0018*/ 	.short	0x0002
        /*001a*/ 	.short	0x005a
        /*001c*/ 	.short	0x0082
	.zero		2


//--------------------- .nv.info                  --------------------------
	.section	.nv.info,"",@"SHT_CUDA_INFO"
	.align	4


	//----- nvinfo : EIATTR_REGCOUNT
	.align		4
        /*0000*/ 	.byte	0x04, 0x2f
        /*0002*/ 	.short	(.L_15 - .L_14)
	.align		4
.L_14:
        /*0004*/ 	.word	index@(_ZN7cutlass13device_kernelINS_4gemm6kernel13GemmUniversalIN4cute5tupleIJiiiiEEENS1_10collective13CollectiveMmaINS1_34MainloopSm90TmaGmmaWarpSpecializedILi4ENS5_IJNS4_1CILi2EEENSA_ILi1EEESC_EEENS1_35KernelTmaWarpSpecializedCooperativeEEENS5_IJNSA_ILi256EEENSA_ILi128EEENSA_ILi64EEEEEENS_6half_tENS5_IJlSC_lEEESK_SL_NS4_8TiledMMAINS4_8MMA_AtomIJNS4_4SM904GMMA26MMA_64x128x16_F32F16F16_SSILNSP_5MajorE0ELSR_0ELNSP_7ScaleInE1ELSS_1EEEEEENS4_6LayoutISD_NS5_IJSC_NSA_ILi0EEESW_EEEEENS5_IJNS4_10UnderscoreESZ_SZ_EEEEENS4_13SM90_TMA_LOADENS4_14ComposedLayoutINS4_7SwizzleILi3ELi4ELi3EEENS4_18smem_ptr_flag_bitsILi16EEENSV_INS5_IJNSA_ILi8EEESI_EEENS5_IJSI_SC_EEEEEEEvNS4_8identityENS4_23SM90_TMA_LOAD_MULTICASTES1C_vS1D_EENS_8epilogue10collective6detail29Sm90TmaWarpSpecializedAdapterINS1H_15DefaultEpilogueISK_SL_SL_NS1G_6thread17LinearCombinationISK_Li1EffLNS1L_9ScaleType4KindE0ELNS_15FloatRoundStyleE2ESK_EENS1_15EpilogueDefaultEEEEEvvEEEEvNT_6ParamsE)
        /*0008*/ 	.word	0x000000a8


	//----- nvinfo : EIATTR_FRAME_SIZE
	.align		4
.L_15:
        /*000c*/ 	.byte	0x04, 0x11
        /*000e*/ 	.short	(.L_17 - .L_16)
	.align		4
.L_16:
        /*0010*/ 	.word	index@(_ZN7cutlass13device_kernelINS_4gemm6kernel13GemmUniversalIN4cute5tupleIJiiiiEEENS1_10collective13CollectiveMmaINS1_34MainloopSm90TmaGmmaWarpSpecializedILi4ENS5_IJNS4_1CILi2EEENSA_ILi1EEESC_EEENS1_35KernelTmaWarpSpecializedCooperativeEEENS5_IJNSA_ILi256EEENSA_ILi128EEENSA_ILi64EEEEEENS_6half_tENS5_IJlSC_lEEESK_SL_NS4_8TiledMMAINS4_8MMA_AtomIJNS4_4SM904GMMA26MMA_64x128x16_F32F16F16_SSILNSP_5MajorE0ELSR_0ELNSP_7ScaleInE1ELSS_1EEEEEENS4_6LayoutISD_NS5_IJSC_NSA_ILi0EEESW_EEEEENS5_IJNS4_10UnderscoreESZ_SZ_EEEEENS4_13SM90_TMA_LOADENS4_14ComposedLayoutINS4_7SwizzleILi3ELi4ELi3EEENS4_18smem_ptr_flag_bitsILi16EEENSV_INS5_IJNSA_ILi8EEESI_EEENS5_IJSI_SC_EEEEEEEvNS4_8identityENS4_23SM90_TMA_LOAD_MULTICASTES1C_vS1D_EENS_8epilogue10collective6detail29Sm90TmaWarpSpecializedAdapterINS1H_15DefaultEpilogueISK_SL_SL_NS1G_6thread17LinearCombinationISK_Li1EffLNS1L_9ScaleType4KindE0ELNS_15FloatRoundStyleE2ESK_EENS1_15EpilogueDefaultEEEEEvvEEEEvNT_6ParamsE)
        /*0014*/ 	.word	0x00000000


	//----- nvinfo : EIATTR_MIN_STACK_SIZE
	.align		4
.L_17:
        /*0018*/ 	.byte	0x04, 0x12
        /*001a*/ 	.short	(.L_19 - .L_18)
	.align		4
.L_18:
        /*001c*/ 	.word	index@(_ZN7cutlass13device_kernelINS_4gemm6kernel13GemmUniversalIN4cute5tupleIJiiiiEEENS1_10collective13CollectiveMmaINS1_34MainloopSm90TmaGmmaWarpSpecializedILi4ENS5_IJNS4_1CILi2EEENSA_ILi1EEESC_EEENS1_35KernelTmaWarpSpecializedCooperativeEEENS5_IJNSA_ILi256EEENSA_ILi128EEENSA_ILi64EEEEEENS_6half_tENS5_IJlSC_lEEESK_SL_NS4_8TiledMMAINS4_8MMA_AtomIJNS4_4SM904GMMA26MMA_64x128x16_F32F16F16_SSILNSP_5MajorE0ELSR_0ELNSP_7ScaleInE1ELSS_1EEEEEENS4_6LayoutISD_NS5_IJSC_NSA_ILi0EEESW_EEEEENS5_IJNS4_10UnderscoreESZ_SZ_EEEEENS4_13SM90_TMA_LOADENS4_14ComposedLayoutINS4_7SwizzleILi3ELi4ELi3EEENS4_18smem_ptr_flag_bitsILi16EEENSV_INS5_IJNSA_ILi8EEESI_EEENS5_IJSI_SC_EEEEEEEvNS4_8identityENS4_23SM90_TMA_LOAD_MULTICASTES1C_vS1D_EENS_8epilogue10collective6detail29Sm90TmaWarpSpecializedAdapterINS1H_15DefaultEpilogueISK_SL_SL_NS1G_6thread17LinearCombinationISK_Li1EffLNS1L_9ScaleType4KindE0ELNS_15FloatRoundStyleE2ESK_EENS1_15EpilogueDefaultEEEEEvvEEEEvNT_6ParamsE)
        /*0020*/ 	.word	0x00000000
.L_19:


//--------------------- .nv.compat                --------------------------
	.section	.nv.compat,"",@"SHT_CUDA_COMPAT_INFO"
	.align	4
        /*0000*/ 	.byte	0x02, 0x09, 0x01, 0x00, 0x02, 0x02, 0x04, 0x00, 0x02, 0x05, 0x05, 0x00, 0x03, 0x07, 0x01, 0x01
        /*0010*/ 	.byte	0x02, 0x03, 0x01, 0x00, 0x02, 0x06, 0x01, 0x00, 0x04, 0x0b, 0x08, 0x00, 0x00, 0x00, 0x00, 0x00
        /*0020*/ 	.byte	0x00, 0x00, 0x00, 0x00


//--------------------- .nv.info._ZN7cutlass13device_kernelINS_4gemm6kernel13GemmUniversalIN4cute5tupleIJiiiiEEENS1_10collective13CollectiveMmaINS1_34MainloopSm90TmaGmmaWarpSpecializedILi4ENS5_IJNS4_1CILi2EEENSA_ILi1EEESC_EEENS1_35KernelTmaWarpSpecializedCooperativeEEENS5_IJNSA_ILi256EEENSA_ILi128EEENSA_ILi64EEEEEENS_6half_tENS5_IJlSC_lEEESK_SL_NS4_8TiledMMAINS4_8MMA_AtomIJNS4_4SM904GMMA26MMA_64x128x16_F32F16F16_SSILNSP_5MajorE0ELSR_0ELNSP_7ScaleInE1ELSS_1EEEEEENS4_6LayoutISD_NS5_IJSC_NSA_ILi0EEESW_EEEEENS5_IJNS4_10UnderscoreESZ_SZ_EEEEENS4_13SM90_TMA_LOADENS4_14ComposedLayoutINS4_7SwizzleILi3ELi4ELi3EEENS4_18smem_ptr_flag_bitsILi16EEENSV_INS5_IJNSA_ILi8EEESI_EEENS5_IJSI_SC_EEEEEEEvNS4_8identityENS4_23SM90_TMA_LOAD_MULTICASTES1C_vS1D_EENS_8epilogue10collective6detail29Sm90TmaWarpSpecializedAdapterINS1H_15DefaultEpilogueISK_SL_SL_NS1G_6thread17LinearCombinationISK_Li1EffLNS1L_9ScaleType4KindE0ELNS_15FloatRoundStyleE2ESK_EENS1_15EpilogueDefaultEEEEEvvEEEEvNT_6ParamsE --------------------------
	.section	.nv.info._ZN7cutlass13device_kernelINS_4gemm6kernel13GemmUniversalIN4cute5tupleIJiiiiEEENS1_10collective13CollectiveMmaINS1_34MainloopSm90TmaGmmaWarpSpecializedILi4ENS5_IJNS4_1CILi2EEENSA_ILi1EEESC_EEENS1_35KernelTmaWarpSpecializedCooperativeEEENS5_IJNSA_ILi256EEENSA_ILi128EEENSA_ILi64EEEEEENS_6half_tENS5_IJlSC_lEEESK_SL_NS4_8TiledMMAINS4_8MMA_AtomIJNS4_4SM904GMMA26MMA_64x128x16_F32F16F16_SSILNSP_5MajorE0ELSR_0ELNSP_7ScaleInE1ELSS_1EEEEEENS4_6LayoutISD_NS5_IJSC_NSA_ILi0EEESW_EEEEENS5_IJNS4_10UnderscoreESZ_SZ_EEEEENS4_13SM90_TMA_LOADENS4_14ComposedLayoutINS4_7SwizzleILi3ELi4ELi3EEENS4_18smem_ptr_flag_bitsILi16EEENSV_INS5_IJNSA_ILi8EEESI_EEENS5_IJSI_SC_EEEEEEEvNS4_8identityENS4_23SM90_TMA_LOAD_MULTICASTES1C_vS1D_EENS_8epilogue10collective6detail29Sm90TmaWarpSpecializedAdapterINS1H_15DefaultEpilogueISK_SL_SL_NS1G_6thread17LinearCombinationISK_Li1EffLNS1L_9ScaleType4KindE0ELNS_15FloatRoundStyleE2ESK_EENS1_15EpilogueDefaultEEEEEvvEEEEvNT_6ParamsE,"",@"SHT_CUDA_INFO"
	.sectionflags	@""
	.align	4


	//----- nvinfo : EIATTR_CUDA_API_VERSION
	.align		4
        /*0000*/ 	.byte	0x04, 0x37
        /*0002*/ 	.short	(.L_21 - .L_20)
.L_20:
        /*0004*/ 	.word	0x00000082


	//----- nvinfo : EIATTR_KPARAM_INFO
	.align		4
.L_21:
        /*0008*/ 	.byte	0x04, 0x17
        /*000a*/ 	.short	(.L_23 - .L_22)
.L_22:
        /*000c*/ 	.word	0x00000000
        /*0010*/ 	.short	0x0000
        /*0012*/ 	.short	0x0070
        /*0014*/ 	.byte	0x00, 0xf0, 0x01, 0x10


	//----- nvinfo : EIATTR_SPARSE_MMA_MASK
	.align		4
.L_23:
        /*0018*/ 	.byte	0x03, 0x50
        /*001a*/ 	.short	0x0000


	//----- nvinfo : EIATTR_MAXREG_COUNT
	.align		4
        /*001c*/ 	.byte	0x03, 0x1b
        /*001e*/ 	.short	0x00a8


	//----- nvinfo : EIATTR_NUM_BARRIERS
	.align		4
        /*0020*/ 	.byte	0x02, 0x4c
        /*0022*/ 	.byte	0x01
	.zero		1


	//----- nvinfo : EIATTR_EXTERNS
	.align		4
        /*0024*/ 	.byte	0x04, 0x0f
        /*0026*/ 	.short	(.L_25 - .L_24)


	//   ....[0]....
	.align		4
.L_24:
        /*0028*/ 	.word	index@(__assertfail)


	//----- nvinfo : EIATTR_MERCURY_ISA_VERSION
	.align		4
.L_25:
        /*002c*/ 	.byte	0x03, 0x5f
        /*002e*/ 	.short	0x0101


	//----- nvinfo : EIATTR_INT_WARP_WIDE_INSTR_OFFSETS
	.align		4
        /*0030*/ 	.byte	0x04, 0x31
        /*0032*/ 	.short	(.L_27 - .L_26)


	//   ....[0]....
.L_26:
        /*0034*/ 	.word	0x00000480


	//   ....[1]....
        /*0038*/ 	.word	0x000004b0


	//   ....[2]....
        /*003c*/ 	.word	0x00000670


	//   ....[3]....
        /*0040*/ 	.word	0x00001f50


	//----- nvinfo : EIATTR_COOP_GROUP_MASK_REGIDS
	.align		4
.L_27:
        /*0044*/ 	.byte	0x04, 0x29
        /*0046*/ 	.short	(.L_29 - .L_28)


	//   ....[0]....
.L_28:
        /*0048*/ 	.word	0xffffffff


	//   ....[1]....
        /*004c*/ 	.word	0xffffffff


	//   ....[2]....
        /*0050*/ 	.word	0xffffffff


	//   ....[3]....
        /*0054*/ 	.word	0xffffffff


	//   ....[4]....
        /*0058*/ 	.word	0xffffffff


	//   ....[5]....
        /*005c*/ 	.word	0xffffffff


	//----- nvinfo : EIATTR_COOP_GROUP_INSTR_OFFSETS
	.align		4
.L_29:
        /*0060*/ 	.byte	0x04, 0x28
        /*0062*/ 	.short	(.L_31 - .L_30)


	//   ....[0]....
.L_30:
        /*0064*/ 	.word	0x00000060


	//   ....[1]....
        /*0068*/ 	.word	0x00000070


	//   ....[2]....
        /*006c*/ 	.word	0x00000130


	//   ....[3]....
        /*0070*/ 	.word	0x000002d0


	//   ....[4]....
        /*0074*/ 	.word	0x000007f0


	//   ....[5]....
        /*0078*/ 	.word	0x00001240


	//----- nvinfo : EIATTR_REG_RECONFIG
	.align		4
.L_31:
        /*007c*/ 	.byte	0x01, 0x54
	.zero		2


	//----- nvinfo : EIATTR_SYSCALL_OFFSETS
	.align		4
        /*0080*/ 	.byte	0x04, 0x46
        /*0082*/ 	.short	(.L_33 - .L_32)


	//   ....[0]....
.L_32:
        /*0084*/ 	.word	0x00001400


	//----- nvinfo : EIATTR_MBARRIER_INSTR_OFFSETS
	.align		4
.L_33:
        /*0088*/ 	.byte	0x04, 0x39
        /*008a*/ 	.short	(.L_35 - .L_34)


	//   ....[0]....
.L_34:
        /*008c*/ 	.word	0x00000230
        /*0090*/ 	.word	0x000000ff
        /*0094*/ 	.word	0x00000000
        /*0098*/ 	.short	0x0100
        /*009a*/ 	.byte	0x08
	.zero		1


	//   ....[1]....
        /*009c*/ 	.word	0x00000240
        /*00a0*/ 	.word	0x000000ff
        /*00a4*/ 	.word	0x00000020
        /*00a8*/ 	.short	0x0100
        /*00aa*/ 	.byte	0x08
	.zero		1


	//   ....[2]....
        /*00ac*/ 	.word	0x00000250
        /*00b0*/ 	.word	0x000000ff
        /*00b4*/ 	.word	0x00000008
        /*00b8*/ 	.short	0x0100
        /*00ba*/ 	.byte	0x08
	.zero		1


	//   ....[3]....
        /*00bc*/ 	.word	0x00000260
        /*00c0*/ 	.word	0x000000ff
        /*00c4*/ 	.word	0x00000028
        /*00c8*/ 	.short	0x0100
        /*00ca*/ 	.byte	0x08
	.zero		1


	//   ....[4]....
        /*00cc*/ 	.word	0x00000270
        /*00d0*/ 	.word	0x000000ff
        /*00d4*/ 	.word	0x00000010
        /*00d8*/ 	.short	0x0100
        /*00da*/ 	.byte	0x08
	.zero		1


	//   ....[5]....
        /*00dc*/ 	.word	0x00000280
        /*00e0*/ 	.word	0x000000ff
        /*00e4*/ 	.word	0x00000030
        /*00e8*/ 	.short	0x0100
        /*00ea*/ 	.byte	0x08
	.zero		1


	//   ....[6]....
        /*00ec*/ 	.word	0x00000290
        /*00f0*/ 	.word	0x000000ff
        /*00f4*/ 	.word	0x00000018
        /*00f8*/ 	.short	0x0100
        /*00fa*/ 	.byte	0x08
	.zero		1


	//   ....[7]....
        /*00fc*/ 	.word	0x000002a0
        /*0100*/ 	.word	0x000000ff
        /*0104*/ 	.word	0x00000038
        /*0108*/ 	.short	0x0100
        /*010a*/ 	.byte	0x08
	.zero		1


	//   ....[8]....
        /*010c*/ 	.word	0x000006f0
        /*0110*/ 	.word	0x000000ff
        /*0114*/ 	.word	0x00000050
        /*0118*/ 	.short	0x0100
        /*011a*/ 	.byte	0x06
	.zero		1


	//   ....[9]....
        /*011c*/ 	.word	0x00000780
        /*0120*/ 	.word	0x000000ff
        /*0124*/ 	.word	0x00000058
        /*0128*/ 	.short	0x0100
        /*012a*/ 	.byte	0x06
	.zero		1


	//   ....[10]....
        /*012c*/ 	.word	0x000014c0
        /*0130*/ 	.word	0x00000003
        /*0134*/ 	.word	0x00000000
        /*0138*/ 	.short	0x010a
        /*013a*/ 	.byte	0x3f
	.zero		1


	//   ....[11]....
        /*013c*/ 	.word	0x00001500
        /*0140*/ 	.word	0x00000003
        /*0144*/ 	.word	0x00000000
        /*0148*/ 	.short	0x010a
        /*014a*/ 	.byte	0x3f
	.zero		1


	//   ....[12]....
        /*014c*/ 	.word	0x00001a10
        /*0150*/ 	.word	0x00000005
        /*0154*/ 	.word	0x00000000
        /*0158*/ 	.short	0x010a
        /*015a*/ 	.byte	0x3f
	.zero		1


	//   ....[13]....
        /*015c*/ 	.word	0x00001a50
        /*0160*/ 	.word	0x00000005
        /*0164*/ 	.word	0x00000000
        /*0168*/ 	.short	0x010a
        /*016a*/ 	.byte	0x3f
	.zero		1


	//   ....[14]....
        /*016c*/ 	.word	0x00001df0
        /*0170*/ 	.word	0x00000005
        /*0174*/ 	.word	0x00000000
        /*0178*/ 	.short	0x0101
        /*017a*/ 	.byte	0x3f
	.zero		1


	//   ....[15]....
        /*017c*/ 	.word	0x00001fd0
        /*0180*/ 	.word	0x00000003
        /*0184*/ 	.word	0x00000000
        /*0188*/ 	.short	0x0101
        /*018a*/ 	.byte	0x3f
	.zero		1


	//   ....[16]....
        /*018c*/ 	.word	0x0000b800
        /*0190*/ 	.word	0x00000014
        /*0194*/ 	.word	0x00000020
        /*0198*/ 	.short	0x010a
        /*019a*/ 	.byte	0x3f
	.zero		1


	//   ....[17]....
        /*019c*/ 	.word	0x0000bbc0
        /*01a0*/ 	.word	0x00000005
        /*01a4*/ 	.word	0x00000058
        /*01a8*/ 	.short	0x0101
        /*01aa*/ 	.byte	0x3f
	.zero		1


	//   ....[18]....
        /*01ac*/ 	.word	0x0000c2e0
        /*01b0*/ 	.word	0x00000007
        /*01b4*/ 	.word	0x00000000
        /*01b8*/ 	.short	0x010a
        /*01ba*/ 	.byte	0x3f
	.zero		1


	//   ....[19]....
        /*01bc*/ 	.word	0x0000c360
        /*01c0*/ 	.word	0x00000008
        /*01c4*/ 	.word	0x00000000
        /*01c8*/ 	.short	0x010a
        /*01ca*/ 	.byte	0x3f
	.zero		1


	//   ....[20]....
        /*01cc*/ 	.word	0x0000c3f0
        /*01d0*/ 	.word	0x0000000b
        /*01d4*/ 	.word	0x00000000
        /*01d8*/ 	.short	0x010a
        /*01da*/ 	.byte	0x3f
	.zero		1


	//   ....[21]....
        /*01dc*/ 	.word	0x0000c480
        /*01e0*/ 	.word	0x00000003
        /*01e4*/ 	.word	0x00000000
        /*01e8*/ 	.short	0x010a
        /*01ea*/ 	.byte	0x3f
	.zero		1


	//   ....[22]....
        /*01ec*/ 	.word	0x0000c4e0
        /*01f0*/ 	.word	0x00000003
        /*01f4*/ 	.word	0x00000000
        /*01f8*/ 	.short	0x010a
        /*01fa*/ 	.byte	0x3f
	.zero		1


	//   ....[23]....
        /*01fc*/ 	.word	0x0000c530
        /*0200*/ 	.word	0x00000005
        /*0204*/ 	.word	0x00000000
        /*0208*/ 	.short	0x010a
        /*020a*/ 	.byte	0x3f
	.zero		1


	//   ....[24]....
        /*020c*/ 	.word	0x0000c600
        /*0210*/ 	.word	0x00000014
        /*0214*/ 	.word	0x00000020
        /*0218*/ 	.short	0x010a
        /*021a*/ 	.byte	0x3f
	.zero		1


	//   ....[25]....
        /*021c*/ 	.word	0x0000c6d0
        /*0220*/ 	.word	0x00000007
        /*0224*/ 	.word	0x00000000
        /*0228*/ 	.short	0x010a
        /*022a*/ 	.byte	0x3f
	.zero		1


	//   ....[26]....
        /*022c*/ 	.word	0x0000c720
        /*0230*/ 	.word	0x00000008
        /*0234*/ 	.word	0x00000000
        /*0238*/ 	.short	0x010a
        /*023a*/ 	.byte	0x3f
	.zero		1


	//   ....[27]....
        /*023c*/ 	.word	0x0000c770
        /*0240*/ 	.word	0x0000000b
        /*0244*/ 	.word	0x00000000
        /*0248*/ 	.short	0x010a
        /*024a*/ 	.byte	0x3f
	.zero		1


	//----- nvinfo : EIATTR_NUM_MBARRIERS
	.align		4
.L_35:
        /*024c*/ 	.byte	0x03, 0x38
        /*024e*/ 	.short	0x000a


	//----- nvinfo : EIATTR_EXIT_INSTR_OFFSETS
	.align		4
        /*0250*/ 	.byte	0x04, 0x1c
        /*0252*/ 	.short	(.L_37 - .L_36)


	//   ....[0]....
.L_36:
        /*0254*/ 	.word	0x00000950


	//   ....[1]....
        /*0258*/ 	.word	0x00001170


	//   ....[2]....
        /*025c*/ 	.word	0x0000af10


	//   ....[3]....
        /*0260*/ 	.word	0x0000b470


	//   ....[4]....
        /*0264*/ 	.word	0x0000c4d0


	//----- nvinfo : EIATTR_MAX_THREADS
	.align		4
.L_37:
        /*0268*/ 	.byte	0x04, 0x05
        /*026a*/ 	.short	(.L_39 - .L_38)
.L_38:
        /*026c*/ 	.word	0x00000180
        /*0270*/ 	.word	0x00000001
        /*0274*/ 	.word	0x00000001


	//----- nvinfo : EIATTR_CRS_STACK_SIZE
	.align		4
.L_39:
        /*0278*/ 	.byte	0x04, 0x1e
        /*027a*/ 	.short	(.L_41 - .L_40)
.L_40:
        /*027c*/ 	.word	0x00000000


	//----- nvinfo : EIATTR_CBANK_PARAM_SIZE
	.align		4
.L_41:
        /*0280*/ 	.byte	0x03, 0x19
        /*0282*/ 	.short	0x0470


	//----- nvinfo : EIATTR_PARAM_CBANK
	.align		4
        /*0284*/ 	.byte	0x04, 0x0a
        /*0286*/ 	.short	(.L_43 - .L_42)
	.align		4
.L_42:
        /*0288*/ 	.word	index@(.nv.constant0._ZN7cutlass13device_kernelINS_4gemm6kernel13GemmUniversalIN4cute5tupleIJiiiiEEENS1_10collective13CollectiveMmaINS1_34MainloopSm90TmaGmmaWarpSpecializedILi4ENS5_IJNS4_1CILi2EEENSA_ILi1EEESC_EEENS1_35KernelTmaWarpSpecializedCooperativeEEENS5_IJNSA_ILi256EEENSA_ILi128EEENSA_ILi64EEEEEENS_6half_tENS5_IJlSC_lEEESK_SL_NS4_8TiledMMAINS4_8MMA_AtomIJNS4_4SM904GMMA26MMA_64x128x16_F32F16F16_SSILNSP_5MajorE0ELSR_0ELNSP_7ScaleInE1ELSS_1EEEEEENS4_6LayoutISD_NS5_IJSC_NSA_ILi0EEESW_EEEEENS5_IJNS4_10UnderscoreESZ_SZ_EEEEENS4_13SM90_TMA_LOADENS4_14ComposedLayoutINS4_7SwizzleILi3ELi4ELi3EEENS4_18smem_ptr_flag_bitsILi16EEENSV_INS5_IJNSA_ILi8EEESI_EEENS5_IJSI_SC_EEEEEEEvNS4_8identityENS4_23SM90_TMA_LOAD_MULTICASTES1C_vS1D_EENS_8epilogue10collective6detail29Sm90TmaWarpSpecializedAdapterINS1H_15DefaultEpilogueISK_SL_SL_NS1G_6thread17LinearCombinationISK_Li1EffLNS1L_9ScaleType4KindE0ELNS_15FloatRoundStyleE2ESK_EENS1_15EpilogueDefaultEEEEEvvEEEEvNT_6ParamsE)
        /*028c*/ 	.short	0x0210
        /*028e*/ 	.short	0x0470


	//----- nvinfo : EIATTR_SW_WAR
	.align		4
.L_43:
        /*0290*/ 	.byte	0x04, 0x36
        /*0292*/ 	.short	(.L_45 - .L_44)
.L_44:
        /*0294*/ 	.word	0x00000008
.L_45:


//--------------------- .nv.callgraph             --------------------------
	.section	.nv.callgraph,"",@"SHT_CUDA_CALLGRAPH"
	.align	4
	.sectionentsize	8
	.align		4
        /*0000*/ 	.word	0x00000000
	.align		4
        /*0004*/ 	.word	0xffffffff
	.align		4
        /*0008*/ 	.word	index@(_ZN7cutlass13device_kernelINS_4gemm6kernel13GemmUniversalIN4cute5tupleIJiiiiEEENS1_10collective13CollectiveMmaINS1_34MainloopSm90TmaGmmaWarpSpecializedILi4ENS5_IJNS4_1CILi2EEENSA_ILi1EEESC_EEENS1_35KernelTmaWarpSpecializedCooperativeEEENS5_IJNSA_ILi256EEENSA_ILi128EEENSA_ILi64EEEEEENS_6half_tENS5_IJlSC_lEEESK_SL_NS4_8TiledMMAINS4_8MMA_AtomIJNS4_4SM904GMMA26MMA_64x128x16_F32F16F16_SSILNSP_5MajorE0ELSR_0ELNSP_7ScaleInE1ELSS_1EEEEEENS4_6LayoutISD_NS5_IJSC_NSA_ILi0EEESW_EEEEENS5_IJNS4_10UnderscoreESZ_SZ_EEEEENS4_13SM90_TMA_LOADENS4_14ComposedLayoutINS4_7SwizzleILi3ELi4ELi3EEENS4_18smem_ptr_flag_bitsILi16EEENSV_INS5_IJNSA_ILi8EEESI_EEENS5_IJSI_SC_EEEEEEEvNS4_8identityENS4_23SM90_TMA_LOAD_MULTICASTES1C_vS1D_EENS_8epilogue10collective6detail29Sm90TmaWarpSpecializedAdapterINS1H_15DefaultEpilogueISK_SL_SL_NS1G_6thread17LinearCombinationISK_Li1EffLNS1L_9ScaleType4KindE0ELNS_15FloatRoundStyleE2ESK_EENS1_15EpilogueDefaultEEEEEvvEEEEvNT_6ParamsE)
	.align		4
        /*000c*/ 	.word	index@(__assertfail)
	.align		4
        /*0010*/ 	.word	0x00000000
	.align		4
        /*0014*/ 	.word	0xfffffffe
	.align		4
        /*0018*/ 	.word	0x00000000
	.align		4
        /*001c*/ 	.word	0xfffffffd
	.align		4
        /*0020*/ 	.word	0x00000000
	.align		4
        /*0024*/ 	.word	0xfffffffc


//--------------------- .nv.constant4             --------------------------
	.section	.nv.constant4,"a",@progbits
	.align	8
	.align		8
.nv.constant4:
        /*0000*/ 	.dword	__assertfail
	.align		8
        /*0008*/ 	.dword	__unnamed_1
	.align		8
        /*0010*/ 	.dword	_ZN40_INTERNAL_d5b26a80_4_k_cu_3160a527_125584cuda3std3__45__cpo5beginE
	.align		8
        /*0018*/ 	.dword	_ZN40_INTERNAL_d5b26a80_4_k_cu_3160a527_125584cuda3std3__45__cpo3endE
	.align		8
        /*0020*/ 	.dword	_ZN40_INTERNAL_d5b26a80_4_k_cu_3160a527_125584cuda3std3__45__cpo6cbeginE
	.align		8
        /*0028*/ 	.dword	_ZN40_INTERNAL_d5b26a80_4_k_cu_3160a527_125584cuda3std3__45__cpo4cendE
	.align		8
        /*0030*/ 	.dword	_ZN40_INTERNAL_d5b26a80_4_k_cu_3160a527_125584cuda3std3__442_GLOBAL__N__d5b26a80_4_k_cu_3160a527_125586ignoreE
	.align		8
        /*0038*/ 	.dword	_ZN40_INTERNAL_d5b26a80_4_k_cu_3160a527_125584cuda3std3__419piecewise_constructE
	.align		8
        /*0040*/ 	.dword	_ZN40_INTERNAL_d5b26a80_4_k_cu_3160a527_125584cuda3std3__48in_placeE
	.align		8
        /*0048*/ 	.dword	_ZN40_INTERNAL_d5b26a80_4_k_cu_3160a527_125584cuda3std6ranges3__45__cpo4swapE
	.align		8
        /*0050*/ 	.dword	_ZN40_INTERNAL_d5b26a80_4_k_cu_3160a527_125584cuda3std6ranges3__45__cpo9iter_moveE
	.align		8
        /*0058*/ 	.dword	_ZN40_INTERNAL_d5b26a80_4_k_cu_3160a527_125584cute7productE
	.align		8
        /*0060*/ 	.dword	_ZN40_INTERNAL_d5b26a80_4_k_cu_3160a527_125584cute1_E
	.align		8
        /*0068*/ 	.dword	$str$22
	.align		8
        /*0070*/ 	.dword	$str$23


//--------------------- .text._ZN7cutlass13device_kernelINS_4gemm6kernel13GemmUniversalIN4cute5tupleIJiiiiEEENS1_10collective13CollectiveMmaINS1_34MainloopSm90TmaGmmaWarpSpecializedILi4ENS5_IJNS4_1CILi2EEENSA_ILi1EEESC_EEENS1_35KernelTmaWarpSpecializedCooperativeEEENS5_IJNSA_ILi256EEENSA_ILi128EEENSA_ILi64EEEEEENS_6half_tENS5_IJlSC_lEEESK_SL_NS4_8TiledMMAINS4_8MMA_AtomIJNS4_4SM904GMMA26MMA_64x128x16_F32F16F16_SSILNSP_5MajorE0ELSR_0ELNSP_7ScaleInE1ELSS_1EEEEEENS4_6LayoutISD_NS5_IJSC_NSA_ILi0EEESW_EEEEENS5_IJNS4_10UnderscoreESZ_SZ_EEEEENS4_13SM90_TMA_LOADENS4_14ComposedLayoutINS4_7SwizzleILi3ELi4ELi3EEENS4_18smem_ptr_flag_bitsILi16EEENSV_INS5_IJNSA_ILi8EEESI_EEENS5_IJSI_SC_EEEEEEEvNS4_8identityENS4_23SM90_TMA_LOAD_MULTICASTES1C_vS1D_EENS_8epilogue10collective6detail29Sm90TmaWarpSpecializedAdapterINS1H_15DefaultEpilogueISK_SL_SL_NS1G_6thread17LinearCombinationISK_Li1EffLNS1L_9ScaleType4KindE0ELNS_15FloatRoundStyleE2ESK_EENS1_15EpilogueDefaultEEEEEvvEEEEvNT_6ParamsE --------------------------
	.section	.text._ZN7cutlass13device_kernelINS_4gemm6kernel13GemmUniversalIN4cute5tupleIJiiiiEEENS1_10collective13CollectiveMmaINS1_34MainloopSm90TmaGmmaWarpSpecializedILi4ENS5_IJNS4_1CILi2EEENSA_ILi1EEESC_EEENS1_35KernelTmaWarpSpecializedCooperativeEEENS5_IJNSA_ILi256EEENSA_ILi128EEENSA_ILi64EEEEEENS_6half_tENS5_IJlSC_lEEESK_SL_NS4_8TiledMMAINS4_8MMA_AtomIJNS4_4SM904GMMA26MMA_64x128x16_F32F16F16_SSILNSP_5MajorE0ELSR_0ELNSP_7ScaleInE1ELSS_1EEEEEENS4_6LayoutISD_NS5_IJSC_NSA_ILi0EEESW_EEEEENS5_IJNS4_10UnderscoreESZ_SZ_EEEEENS4_13SM90_TMA_LOADENS4_14ComposedLayoutINS4_7SwizzleILi3ELi4ELi3EEENS4_18smem_ptr_flag_bitsILi16EEENSV_INS5_IJNSA_ILi8EEESI_EEENS5_IJSI_SC_EEEEEEEvNS4_8identityENS4_23SM90_TMA_LOAD_MULTICASTES1C_vS1D_EENS_8epilogue10collective6detail29Sm90TmaWarpSpecializedAdapterINS1H_15DefaultEpilogueISK_SL_SL_NS1G_6thread17LinearCombinationISK_Li1EffLNS1L_9ScaleType4KindE0ELNS_15FloatRoundStyleE2ESK_EENS1_15EpilogueDefaultEEEEEvvEEEEvNT_6ParamsE,"ax",@progbits
	.align	128
.text._ZN7cutlass13device_kernelINS_4gemm6kernel13GemmUniversalIN4cute5tupleIJiiiiEEENS1_10collective13CollectiveMmaINS1_34MainloopSm90TmaGmmaWarpSpecializedILi4ENS5_IJNS4_1CILi2EEENSA_ILi1EEESC_EEENS1_35KernelTmaWarpSpecializedCooperativeEEENS5_IJNSA_ILi256EEENSA_ILi128EEENSA_ILi64EEEEEENS_6half_tENS5_IJlSC_lEEESK_SL_NS4_8TiledMMAINS4_8MMA_AtomIJNS4_4SM904GMMA26MMA_64x128x16_F32F16F16_SSILNSP_5MajorE0ELSR_0ELNSP_7ScaleInE1ELSS_1EEEEEENS4_6LayoutISD_NS5_IJSC_NSA_ILi0EEESW_EEEEENS5_IJNS4_10UnderscoreESZ_SZ_EEEEENS4_13SM90_TMA_LOADENS4_14ComposedLayoutINS4_7SwizzleILi3ELi4ELi3EEENS4_18smem_ptr_flag_bitsILi16EEENSV_INS5_IJNSA_ILi8EEESI_EEENS5_IJSI_SC_EEEEEEEvNS4_8identityENS4_23SM90_TMA_LOAD_MULTICASTES1C_vS1D_EENS_8epilogue10collective6detail29Sm90TmaWarpSpecializedAdapterINS1H_15DefaultEpilogueISK_SL_SL_NS1G_6thread17LinearCombinationISK_Li1EffLNS1L_9ScaleType4KindE0ELNS_15FloatRoundStyleE2ESK_EENS1_15EpilogueDefaultEEEEEvvEEEEvNT_6ParamsE:
        .type           _ZN7cutlass13device_kernelINS_4gemm6kernel13GemmUniversalIN4cute5tupleIJiiiiEEENS1_10collective13CollectiveMmaINS1_34MainloopSm90TmaGmmaWarpSpecializedILi4ENS5_IJNS4_1CILi2EEENSA_ILi1EEESC_EEENS1_35KernelTmaWarpSpecializedCooperativeEEENS5_IJNSA_ILi256EEENSA_ILi128EEENSA_ILi64EEEEEENS_6half_tENS5_IJlSC_lEEESK_SL_NS4_8TiledMMAINS4_8MMA_AtomIJNS4_4SM904GMMA26MMA_64x128x16_F32F16F16_SSILNSP_5MajorE0ELSR_0ELNSP_7ScaleInE1ELSS_1EEEEEENS4_6LayoutISD_NS5_IJSC_NSA_ILi0EEESW_EEEEENS5_IJNS4_10UnderscoreESZ_SZ_EEEEENS4_13SM90_TMA_LOADENS4_14ComposedLayoutINS4_7SwizzleILi3ELi4ELi3EEENS4_18smem_ptr_flag_bitsILi16EEENSV_INS5_IJNSA_ILi8EEESI_EEENS5_IJSI_SC_EEEEEEEvNS4_8identityENS4_23SM90_TMA_LOAD_MULTICASTES1C_vS1D_EENS_8epilogue10collective6detail29Sm90TmaWarpSpecializedAdapterINS1H_15DefaultEpilogueISK_SL_SL_NS1G_6thread17LinearCombinationISK_Li1EffLNS1L_9ScaleType4KindE0ELNS_15FloatRoundStyleE2ESK_EENS1_15EpilogueDefaultEEEEEvvEEEEvNT_6ParamsE,@function
        .size           _ZN7cutlass13device_kernelINS_4gemm6kernel13GemmUniversalIN4cute5tupleIJiiiiEEENS1_10collective13CollectiveMmaINS1_34MainloopSm90TmaGmmaWarpSpecializedILi4ENS5_IJNS4_1CILi2EEENSA_ILi1EEESC_EEENS1_35KernelTmaWarpSpecializedCooperativeEEENS5_IJNSA_ILi256EEENSA_ILi128EEENSA_ILi64EEEEEENS_6half_tENS5_IJlSC_lEEESK_SL_NS4_8TiledMMAINS4_8MMA_AtomIJNS4_4SM904GMMA26MMA_64x128x16_F32F16F16_SSILNSP_5MajorE0ELSR_0ELNSP_7ScaleInE1ELSS_1EEEEEENS4_6LayoutISD_NS5_IJSC_NSA_ILi0EEESW_EEEEENS5_IJNS4_10UnderscoreESZ_SZ_EEEEENS4_13SM90_TMA_LOADENS4_14ComposedLayoutINS4_7SwizzleILi3ELi4ELi3EEENS4_18smem_ptr_flag_bitsILi16EEENSV_INS5_IJNSA_ILi8EEESI_EEENS5_IJSI_SC_EEEEEEEvNS4_8identityENS4_23SM90_TMA_LOAD_MULTICASTES1C_vS1D_EENS_8epilogue10collective6detail29Sm90TmaWarpSpecializedAdapterINS1H_15DefaultEpilogueISK_SL_SL_NS1G_6thread17LinearCombinationISK_Li1EffLNS1L_9ScaleType4KindE0ELNS_15FloatRoundStyleE2ESK_EENS1_15EpilogueDefaultEEEEEvvEEEEvNT_6ParamsE,(.L_x_323 - _ZN7cutlass13device_kernelINS_4gemm6kernel13GemmUniversalIN4cute5tupleIJiiiiEEENS1_10collective13CollectiveMmaINS1_34MainloopSm90TmaGmmaWarpSpecializedILi4ENS5_IJNS4_1CILi2EEENSA_ILi1EEESC_EEENS1_35KernelTmaWarpSpecializedCooperativeEEENS5_IJNSA_ILi256EEENSA_ILi128EEENSA_ILi64EEEEEENS_6half_tENS5_IJlSC_lEEESK_SL_NS4_8TiledMMAINS4_8MMA_AtomIJNS4_4SM904GMMA26MMA_64x128x16_F32F16F16_SSILNSP_5MajorE0ELSR_0ELNSP_7ScaleInE1ELSS_1EEEEEENS4_6LayoutISD_NS5_IJSC_NSA_ILi0EEESW_EEEEENS5_IJNS4_10UnderscoreESZ_SZ_EEEEENS4_13SM90_TMA_LOADENS4_14ComposedLayoutINS4_7SwizzleILi3ELi4ELi3EEENS4_18smem_ptr_flag_bitsILi16EEENSV_INS5_IJNSA_ILi8EEESI_EEENS5_IJSI_SC_EEEEEEEvNS4_8identityENS4_23SM90_TMA_LOAD_MULTICASTES1C_vS1D_EENS_8epilogue10collective6detail29Sm90TmaWarpSpecializedAdapterINS1H_15DefaultEpilogueISK_SL_SL_NS1G_6thread17LinearCombinationISK_Li1EffLNS1L_9ScaleType4KindE0ELNS_15FloatRoundStyleE2ESK_EENS1_15EpilogueDefaultEEEEEvvEEEEvNT_6ParamsE)
        .other          _ZN7cutlass13device_kernelINS_4gemm6kernel13GemmUniversalIN4cute5tupleIJiiiiEEENS1_10collective13CollectiveMmaINS1_34MainloopSm90TmaGmmaWarpSpecializedILi4ENS5_IJNS4_1CILi2EEENSA_ILi1EEESC_EEENS1_35KernelTmaWarpSpecializedCooperativeEEENS5_IJNSA_ILi256EEENSA_ILi128EEENSA_ILi64EEEEEENS_6half_tENS5_IJlSC_lEEESK_SL_NS4_8TiledMMAINS4_8MMA_AtomIJNS4_4SM904GMMA26MMA_64x128x16_F32F16F16_SSILNSP_5MajorE0ELSR_0ELNSP_7ScaleInE1ELSS_1EEEEEENS4_6LayoutISD_NS5_IJSC_NSA_ILi0EEESW_EEEEENS5_IJNS4_10UnderscoreESZ_SZ_EEEEENS4_13SM90_TMA_LOADENS4_14ComposedLayoutINS4_7SwizzleILi3ELi4ELi3EEENS4_18smem_ptr_flag_bitsILi16EEENSV_INS5_IJNSA_ILi8EEESI_EEENS5_IJSI_SC_EEEEEEEvNS4_8identityENS4_23SM90_TMA_LOAD_MULTICASTES1C_vS1D_EENS_8epilogue10collective6detail29Sm90TmaWarpSpecializedAdapterINS1H_15DefaultEpilogueISK_SL_SL_NS1G_6thread17LinearCombinationISK_Li1EffLNS1L_9ScaleType4KindE0ELNS_15FloatRoundStyleE2ESK_EENS1_15EpilogueDefaultEEEEEvvEEEEvNT_6ParamsE,@"STO_CUDA_ENTRY STV_DEFAULT"
_ZN7cutlass13device_kernelINS_4gemm6kernel13GemmUniversalIN4cute5tupleIJiiiiEEENS1_10collective13CollectiveMmaINS1_34MainloopSm90TmaGmmaWarpSpecializedILi4ENS5_IJNS4_1CILi2EEENSA_ILi1EEESC_EEENS1_35KernelTmaWarpSpecializedCooperativeEEENS5_IJNSA_ILi256EEENSA_ILi128EEENSA_ILi64EEEEEENS_6half_tENS5_IJlSC_lEEESK_SL_NS4_8TiledMMAINS4_8MMA_AtomIJNS4_4SM904GMMA26MMA_64x128x16_F32F16F16_SSILNSP_5MajorE0ELSR_0ELNSP_7ScaleInE1ELSS_1EEEEEENS4_6LayoutISD_NS5_IJSC_NSA_ILi0EEESW_EEEEENS5_IJNS4_10UnderscoreESZ_SZ_EEEEENS4_13SM90_TMA_LOADENS4_14ComposedLayoutINS4_7SwizzleILi3ELi4ELi3EEENS4_18smem_ptr_flag_bitsILi16EEENSV_INS5_IJNSA_ILi8EEESI_EEENS5_IJSI_SC_EEEEEEEvNS4_8identityENS4_23SM90_TMA_LOAD_MULTICASTES1C_vS1D_EENS_8epilogue10collective6detail29Sm90TmaWarpSpecializedAdapterINS1H_15DefaultEpilogueISK_SL_SL_NS1G_6thread17LinearCombinationISK_Li1EffLNS1L_9ScaleType4KindE0ELNS_15FloatRoundStyleE2ESK_EENS1_15EpilogueDefaultEEEEEvvEEEEvNT_6ParamsE:
[----:B------:R-:W0:Y:S01]  /*0000*/  LDC R1, c[0x0][0x28] ;  /* 0x00000a00ff017b82 */ /* 0x000e220000000800 */
[----:B------:R-:W1:Y:S01]  /*0010*/  S2R R18, SR_TID.X ;  /* 0x0000000000127919 */ /* 0x000e620000002100 */
[----:B------:R-:W-:Y:S01]  /*0020*/  ELECT P0, URZ, PT ;  /* 0x00000000003f782f */ /* 0x000fe20003800000 */
[----:B------:R-:W-:Y:S01]  /*0030*/  BSSY B0, `(.L_x_0) ;  /* 0x000000f000007945 */ /* 0x000fe20003800000 */
[--C-:B-1----:R-:W-:Y:S02]  /*0040*/  SHF.R.U32.HI R0, RZ, 0x5, R18.reuse ;  /* 0x00000005ff007819 */ /* 0x102fe40000011612 */
[----:B------:R-:W-:-:S03]  /*0050*/  SHF.R.U32.HI R3, RZ, 0x7, R18 ;  /* 0x00000007ff037819 */ /* 0x000fc60000011612 */
[----:B------:R-:W1:Y:S04]  /*0060*/  SHFL.IDX PT, R2, R0, RZ, 0x1f ;  /* 0x00001fff00027589 */ /* 0x000e6800000e0000 */
[----:B------:R2:W3:Y:S01]  /*0070*/  SHFL.IDX PT, R5, R3, RZ, 0x1f ;  /* 0x00001fff03057589 */ /* 0x0004e200000e0000 */
[----:B-1----:R-:W-:-:S13]  /*0080*/  ISETP.NE.OR P0, PT, R2, RZ, !P0 ;  /* 0x000000ff0200720c */ /* 0x002fda0004705670 */
[----:B0-23--:R-:W-:Y:S05]  /*0090*/  @P0 BRA `(.L_x_1) ;  /* 0x0000000000200947 */ /* 0x00dfea0003800000 */
[----:B------:R-:W-:Y:S02]  /*00a0*/  ULDC.64 UR4, c[0x0][0x198] ;  /* 0x0000660000047ab9 */ /* 0x000fe40000000a00 */
[----:B------:R-:W-:Y:S02]  /*00b0*/  UIADD3 UR6, UP0, UR4, 0xf0, URZ ;  /* 0x000000f004067890 */ /* 0x000fe4000ff1e03f */
[----:B------:R-:W-:Y:S02]  /*00c0*/  UIADD3 UR4, UP1, UR4, 0x1f0, URZ ;  /* 0x000001f004047890 */ /* 0x000fe4000ff3e03f */
[----:B------:R-:W-:Y:S02]  /*00d0*/  UIADD3.X UR7, URZ, UR5, URZ, UP0, !UPT ;  /* 0x000000053f077290 */ /* 0x000fe400087fe43f */
[----:B------:R-:W-:-:S07]  /*00e0*/  UIADD3.X UR5, URZ, UR5, URZ, UP1, !UPT ;  /* 0x000000053f057290 */ /* 0x000fce0008ffe43f */
[----:B------:R0:W-:Y:S02]  /*00f0*/  UTMACCTL.PF [UR6] ;  /* 0x00000000060079b9 */ /* 0x0001e40008040000 */
[----:B------:R0:W-:Y:S02]  /*0100*/  UTMACCTL.PF [UR4] ;  /* 0x00000000040079b9 */ /* 0x0001e40008040000 */
[----:B0-----:R-:W-:Y:S01]  /*0110*/  NOP ;  /* 0x0000000000007918 */ /* 0x001fe20000000000 */
.L_x_1:
[----:B------:R-:W-:Y:S05]  /*0120*/  BSYNC B0 ;  /* 0x0000000000007941 */ /* 0x000fea0003800000 */
.L_x_0:
[----:B------:R-:W0:Y:S02]  /*0130*/  SHFL.IDX PT, R3, R0, RZ, 0x1f ;  /* 0x00001fff00037589 */ /* 0x000e2400000e0000 */
[----:B0-----:R-:W-:-:S13]  /*0140*/  ISETP.NE.AND P0, PT, R3, RZ, PT ;  /* 0x000000ff0300720c */ /* 0x001fda0003f05270 */
[----:B------:R-:W-:Y:S05]  /*0150*/  @P0 BRA `(.L_x_2) ;  /* 0x0000000000580947 */ /* 0x000fea0003800000 */
[----:B------:R-:W0:Y:S01]  /*0160*/  S2UR UR8, SR_CgaCtaId ;  /* 0x00000000000879c3 */ /* 0x000e220000008800 */
[----:B------:R-:W-:Y:S01]  /*0170*/  UMOV UR4, 0x400 ;  /* 0x0000040000047882 */ /* 0x000fe20000000000 */
[----:B------:R-:W-:Y:S01]  /*0180*/  UMOV UR5, 0x1 ;  /* 0x0000000100057882 */ /* 0x000fe20000000000 */
[----:B------:R-:W-:Y:S01]  /*0190*/  UMOV UR6, 0x4 ;  /* 0x0000000400067882 */ /* 0x000fe20000000000 */
[----:B------:R-:W-:Y:S01]  /*01a0*/  ELECT P0, URZ, PT ;  /* 0x00000000003f782f */ /* 0x000fe20003800000 */
[----:B------:R-:W-:-:S04]  /*01b0*/  UIADD3 UR6, -UR6, 0x100000, URZ ;  /* 0x0010000006067890 */ /* 0x000fc8000fffe13f */
[----:B------:R-:W-:Y:S02]  /*01c0*/  USHF.L.U32 UR7, UR6, 0xb, URZ ;  /* 0x0000000b06077899 */ /* 0x000fe4000800063f */
[----:B------:R-:W-:Y:S02]  /*01d0*/  USHF.L.U32 UR6, UR6, 0x1, URZ ;  /* 0x0000000106067899 */ /* 0x000fe4000800063f */
[----:B0-----:R-:W-:Y:S02]  /*01e0*/  ULEA UR8, UR8, UR4, 0x18 ;  /* 0x0000000408087291 */ /* 0x001fe4000f8ec03f */
[----:B------:R-:W-:-:S04]  /*01f0*/  UIADD3 UR4, -UR5, 0x100000, URZ ;  /* 0x0010000005047890 */ /* 0x000fc8000fffe13f */
[----:B------:R-:W-:Y:S02]  /*0200*/  USHF.L.U32 UR5, UR4, 0xb, URZ ;  /* 0x0000000b04057899 */ /* 0x000fe4000800063f */
[----:B------:R-:W-:Y:S01]  /*0210*/  USHF.L.U32 UR4, UR4, 0x1, URZ ;  /* 0x0000000104047899 */ /* 0x000fe2000800063f */
[----:B------:R-:W0:Y:S11]  /*0220*/  FENCE.VIEW.ASYNC.S ;  /* 0x00000000000073c6 */ /* 0x000e360000000000 */
[----:B0-----:R0:W1:Y:S01]  /*0230*/  SYNCS.EXCH.64 URZ, [UR8], UR4 ;  /* 0x00000004083f75b2 */ /* 0x0010620008000100 */
[----:B------:R0:W2:Y:S01]  /*0240*/  SYNCS.EXCH.64 URZ, [UR8+0x20], UR6 ;  /* 0x00002006083f75b2 */ /* 0x0000a20008000100 */
[----:B------:R0:W3:Y:S01]  /*0250*/  SYNCS.EXCH.64 URZ, [UR8+0x8], UR4 ;  /* 0x00000804083f75b2 */ /* 0x0000e20008000100 */
[----:B------:R0:W4:Y:S01]  /*0260*/  SYNCS.EXCH.64 URZ, [UR8+0x28], UR6 ;  /* 0x00002806083f75b2 */ /* 0x0001220008000100 */
[----:B------:R0:W0:Y:S01]  /*0270*/  SYNCS.EXCH.64 URZ, [UR8+0x10], UR4 ;  /* 0x00001004083f75b2 */ /* 0x0000220008000100 */
[----:B------:R0:W0:Y:S01]  /*0280*/  SYNCS.EXCH.64 URZ, [UR8+0x30], UR6 ;  /* 0x00003006083f75b2 */ /* 0x0000220008000100 */
[----:B------:R0:W0:Y:S01]  /*0290*/  SYNCS.EXCH.64 URZ, [UR8+0x18], UR4 ;  /* 0x00001804083f75b2 */ /* 0x0000220008000100 */
[----:B------:R0:W0:Y:S01]  /*02a0*/  SYNCS.EXCH.64 URZ, [UR8+0x38], UR6 ;  /* 0x00003806083f75b2 */ /* 0x0000220008000100 */
[----:B------:R-:W-:Y:S01]  /*02b0*/  NOP ;  /* 0x0000000000007918 */ /* 0x000fe20000000000 */
.L_x_2:
[----:B------:R-:W-:Y:S01]  /*02c0*/  SHF.R.S32.HI R7, RZ, 0x1f, R18 ;  /* 0x0000001fff077819 */ /* 0x000fe20000011412 */
[----:B------:R-:W5:Y:S01]  /*02d0*/  SHFL.IDX PT, R0, R0, RZ, 0x1f ;  /* 0x00001fff00007589 */ /* 0x000f6200000e0000 */
[----:B0-----:R-:W0:Y:S01]  /*02e0*/  S2UR UR8, SR_CTAID.X ;  /* 0x00000000000879c3 */ /* 0x001e220000002500 */
[----:B------:R-:W-:Y:S02]  /*02f0*/  ELECT P0, URZ, PT ;  /* 0x00000000003f782f */ /* 0x000fe40003800000 */
[----:B------:R-:W-:Y:S01]  /*0300*/  LEA.HI R7, R7, R18, RZ, 0x7 ;  /* 0x0000001207077211 */ /* 0x000fe200078f38ff */
[----:B------:R-:W1:Y:S01]  /*0310*/  S2R R4, SR_CTAID.Y ;  /* 0x0000000000047919 */ /* 0x000e620000002600 */
[----:B------:R-:W-:Y:S01]  /*0320*/  SHF.R.S32.HI R8, RZ, 0x1f, R3 ;  /* 0x0000001fff087819 */ /* 0x000fe20000011403 */
[----:B------:R-:W-:Y:S01]  /*0330*/  ULDC UR4, c[0x0][0x150] ;  /* 0x0000540000047ab9 */ /* 0x000fe20000000800 */
[----:B------:R-:W-:Y:S01]  /*0340*/  LOP3.LUT R7, R7, 0xffffff80, RZ, 0xc0, !PT ;  /* 0xffffff8007077812 */ /* 0x000fe200078ec0ff */
[----:B------:R-:W-:Y:S01]  /*0350*/  NOP ;  /* 0x0000000000007918 */ /* 0x000fe20000000000 */
[----:B------:R-:W-:Y:S01]  /*0360*/  LEA.HI R8, R8, R3, RZ, 0x2 ;  /* 0x0000000308087211 */ /* 0x000fe200078f10ff */
[----:B------:R-:W2:Y:S01]  /*0370*/  LDC R10, c[0x0][0x144] ;  /* 0x00005100ff0a7b82 */ /* 0x000ea20000000800 */
[----:B------:R-:W-:Y:S01]  /*0380*/  NOP ;  /* 0x0000000000007918 */ /* 0x000fe20000000000 */
[----:B------:R-:W-:Y:S01]  /*0390*/  IMAD.IADD R6, R18, 0x1, -R7 ;  /* 0x0000000112067824 */ /* 0x000fe200078e0a07 */
[----:B------:R-:W-:-:S02]  /*03a0*/  LOP3.LUT R8, R8, 0x3ffffffc, RZ, 0xc0, !PT ;  /* 0x3ffffffc08087812 */ /* 0x000fc400078ec0ff */
[----:B------:R-:W-:Y:S02]  /*03b0*/  MOV R22, 0x1 ;  /* 0x0000000100167802 */ /* 0x000fe40000000f00 */
[----:B------:R-:W-:Y:S01]  /*03c0*/  SHF.R.S32.HI R7, RZ, 0x1f, R6 ;  /* 0x0000001fff077819 */ /* 0x000fe20000011406 */
[----:B------:R-:W-:Y:S01]  /*03d0*/  IMAD.IADD R8, R3, 0x1, -R8 ;  /* 0x0000000103087824 */ /* 0x000fe200078e0a08 */
[----:B------:R-:W3:Y:S01]  /*03e0*/  LDC R13, c[0x0][0x140] ;  /* 0x00005000ff0d7b82 */ /* 0x000ee20000000800 */
[----:B------:R-:W-:Y:S02]  /*03f0*/  ISETP.NE.AND P3, PT, R5, RZ, PT ;  /* 0x000000ff0500720c */ /* 0x000fe40003f65270 */
[----:B------:R-:W-:Y:S02]  /*0400*/  LEA.HI R7, R7, R6, RZ, 0x3 ;  /* 0x0000000607077211 */ /* 0x000fe400078f18ff */
[----:B-----5:R-:W-:Y:S02]  /*0410*/  ISETP.NE.OR P0, PT, R0, RZ, !P0 ;  /* 0x000000ff0000720c */ /* 0x020fe40004705670 */
[----:B------:R-:W-:-:S02]  /*0420*/  SHF.R.S32.HI R0, RZ, 0x3, R7 ;  /* 0x00000003ff007819 */ /* 0x000fc40000011407 */
[----:B------:R-:W-:Y:S02]  /*0430*/  SHF.R.S32.HI R7, RZ, 0x1f, R7 ;  /* 0x0000001fff077819 */ /* 0x000fe40000011407 */
[----:B0-----:R-:W-:Y:S02]  /*0440*/  I2FP.F32.U32 R9, UR8 ;  /* 0x0000000800097c45 */ /* 0x001fe40008201000 */
[----:B------:R-:W-:-:S03]  /*0450*/  LEA.HI R7, R7, R0, RZ, 0x2 ;  /* 0x0000000007077211 */ /* 0x000fc600078f10ff */
[----:B------:R-:W-:Y:S01]  /*0460*/  FMUL R9, R9, UR4 ;  /* 0x0000000409097c20 */ /* 0x000fe20008400000 */
[----:B------:R-:W-:Y:S01]  /*0470*/  LOP3.LUT R7, R7, 0xfffffffc, RZ, 0xc0, !PT ;  /* 0xfffffffc07077812 */ /* 0x000fe200078ec0ff */
[----:B------:R-:W-:Y:S01]  /*0480*/  VOTEU.ALL UP0, P0 ;  /* 0x00000000003f7886 */ /* 0x000fe20000000000 */
[----:B-1----:R-:W-:Y:S01]  /*0490*/  I2FP.F32.U32 R3, R4 ;  /* 0x0000000400037245 */ /* 0x002fe20000201000 */
[----:B------:R-:W-:Y:S01]  /*04a0*/  ULDC UR4, c[0x0][0x154] ;  /* 0x0000550000047ab9 */ /* 0x000fe20000000800 */
[----:B------:R-:W-:Y:S01]  /*04b0*/  VOTEU.ALL UP1, P0 ;  /* 0x00000000003f7886 */ /* 0x000fe20000020000 */
[----:B------:R-:W0:Y:S01]  /*04c0*/  F2I.U32.TRUNC.NTZ R9, R9 ;  /* 0x0000000900097305 */ /* 0x000e22000020f000 */
[----:B------:R-:W-:Y:S01]  /*04d0*/  IMAD.IADD R7, R0, 0x1, -R7 ;  /* 0x0000000100077824 */ /* 0x000fe200078e0a07 */
[----:B------:R-:W1:Y:S01]  /*04e0*/  @!UP0 S2UR UR7, SR_CgaCtaId ;  /* 0x00000000000789c3 */ /* 0x000e620000008800 */
[----:B------:R-:W-:Y:S01]  /*04f0*/  FMUL R12, R3, UR4 ;  /* 0x00000004030c7c20 */ /* 0x000fe20008400000 */
[----:B------:R-:W-:Y:S01]  /*0500*/  UMOV UR4, 0x20 ;  /* 0x0000002000047882 */ /* 0x000fe20000000000 */
[----:B------:R-:W-:Y:S01]  /*0510*/  IMAD R8, R8, 0x4, R7 ;  /* 0x0000000408087824 */ /* 0x000fe200078e0207 */
[----:B------:R-:W-:Y:S01]  /*0520*/  @!UP0 UMOV UR6, 0x400 ;  /* 0x0000040000068882 */ /* 0x000fe20000000000 */
[----:B------:R-:W-:-:S04]  /*0530*/  @!UP0 UIADD3 UR4, -UR4, 0x100000, URZ ;  /* 0x0010000004048890 */ /* 0x000fc8000fffe13f */
[----:B------:R-:W-:Y:S02]  /*0540*/  @!UP0 USHF.L.U32 UR5, UR4, 0xb, URZ ;  /* 0x0000000b04058899 */ /* 0x000fe4000800063f */
[----:B------:R-:W-:Y:S01]  /*0550*/  @!UP0 USHF.L.U32 UR4, UR4, 0x1, URZ ;  /* 0x0000000104048899 */ /* 0x000fe2000800063f */
[----:B---3--:R-:W-:Y:S01]  /*0560*/  ISETP.EQ.U32.AND P2, PT, R13, 0x1, PT ;  /* 0x000000010d00780c */ /* 0x008fe20003f42070 */
[----:B------:R-:W3:Y:S01]  /*0570*/  F2I.U32.TRUNC.NTZ R12, R12 ;  /* 0x0000000c000c7305 */ /* 0x000ee2000020f000 */
[----:B------:R-:W-:Y:S01]  /*0580*/  LEA.HI R0, R8, R8, RZ, 0x1 ;  /* 0x0000000808007211 */ /* 0x000fe200078f08ff */
[----:B------:R-:W5:Y:S03]  /*0590*/  LDC R7, c[0x0][0x148] ;  /* 0x00005200ff077b82 */ /* 0x000f660000000800 */
[----:B------:R-:W-:Y:S01]  /*05a0*/  LOP3.LUT R11, R0, 0xfffffffe, RZ, 0xc0, !PT ;  /* 0xfffffffe000b7812 */ /* 0x000fe200078ec0ff */
[----:B0-----:R-:W-:Y:S01]  /*05b0*/  IMAD.MOV R15, RZ, RZ, -R9 ;  /* 0x000000ffff0f7224 */ /* 0x001fe200078e0a09 */
[----:B------:R-:W-:-:S03]  /*05c0*/  SHF.R.S32.HI R9, RZ, 0x1f, R2 ;  /* 0x0000001fff097819 */ /* 0x000fc60000011402 */
[----:B--2---:R-:W-:Y:S01]  /*05d0*/  IMAD R3, R10, R15, UR8 ;  /* 0x000000080a037e24 */ /* 0x004fe2000f8e020f */
[----:B------:R-:W-:Y:S01]  /*05e0*/  LEA.HI R9, R9, R2, RZ, 0x2 ;  /* 0x0000000209097211 */ /* 0x000fe200078f10ff */
[C---:B------:R-:W-:Y:S02]  /*05f0*/  IMAD.IADD R0, R8.reuse, 0x1, -R11 ;  /* 0x0000000108007824 */ /* 0x040fe400078e0a0b */
[----:B------:R-:W-:Y:S01]  /*0600*/  IMAD.SHL.U32 R11, R8, 0x4, RZ ;  /* 0x00000004080b7824 */ /* 0x000fe200078e00ff */
[----:B------:R-:W-:Y:S01]  /*0610*/  LOP3.LUT R9, R9, 0xfffffffc, RZ, 0xc0, !PT ;  /* 0xfffffffc09097812 */ /* 0x000fe200078ec0ff */
[----:B---3--:R-:W-:Y:S01]  /*0620*/  IMAD.MOV R24, RZ, RZ, -R12 ;  /* 0x000000ffff187224 */ /* 0x008fe200078e0a0c */
[----:B------:R-:W-:Y:S01]  /*0630*/  ISETP.NE.AND P4, PT, R0, R3, PT ;  /* 0x000000030000720c */ /* 0x000fe20003f85270 */
[----:B-1----:R-:W-:Y:S01]  /*0640*/  @!UP0 ULEA UR6, UR7, UR6, 0x18 ;  /* 0x0000000607068291 */ /* 0x002fe2000f8ec03f */
[----:B------:R-:W-:Y:S01]  /*0650*/  LOP3.LUT R152, R8, 0xc, R11, 0x78, !PT ;  /* 0x0000000c08987812 */ /* 0x000fe200078e780b */
[----:B------:R-:W-:Y:S01]  /*0660*/  IMAD.IADD R0, R2, 0x1, -R9 ;  /* 0x0000000102007824 */ /* 0x000fe200078e0a09 */
[----:B------:R-:W-:Y:S01]  /*0670*/  VOTEU.ALL UP0, P0 ;  /* 0x00000000003f7886 */ /* 0x000fe20000000000 */
[----:B------:R-:W-:Y:S01]  /*0680*/  LOP3.LUT P0, RZ, R6, 0x7, RZ, 0xc0, !PT ;  /* 0x0000000706ff7812 */ /* 0x000fe2000780c0ff */
[----:B------:R-:W-:-:S02]  /*0690*/  VIADD R6, R5, 0xffffffff ;  /* 0xffffffff05067836 */ /* 0x000fc40000000000 */
[----:B------:R-:W-:Y:S01]  /*06a0*/  ISETP.NE.AND P1, PT, R0, 0x3, PT ;  /* 0x000000030000780c */ /* 0x000fe20003f25270 */
[----:B-----5:R-:W-:Y:S01]  /*06b0*/  IMAD R9, R7, R24, R4 ;  /* 0x0000001807097224 */ /* 0x020fe200078e0204 */
[----:B------:R-:W-:Y:S02]  /*06c0*/  ISETP.LT.U32.AND P0, PT, R152, 0x2, !P0 ;  /* 0x000000029800780c */ /* 0x000fe40004701070 */
[----:B------:R-:W-:Y:S01]  /*06d0*/  ISETP.EQ.OR P1, PT, R0, RZ, !P1 ;  /* 0x000000ff0000720c */ /* 0x000fe20004f22670 */
[----:B------:R-:W0:Y:S02]  /*06e0*/  FENCE.VIEW.ASYNC.S ;  /* 0x00000000000073c6 */ /* 0x000e240000000000 */
[----:B0-----:R0:W1:Y:S01]  /*06f0*/  @!UP0 SYNCS.EXCH.64 URZ, [UR6+0x50], UR4 ;  /* 0x00005004063f85b2 */ /* 0x0010620008000100 */
[----:B------:R-:W-:Y:S02]  /*0700*/  @P4 LEA.HI R2, R152, R152, RZ, 0x1 ;  /* 0x0000009898024211 */ /* 0x000fe400078f08ff */
[----:B------:R-:W-:-:S02]  /*0710*/  ISETP.EQ.AND P1, PT, R5, RZ, P1 ;  /* 0x000000ff0500720c */ /* 0x000fc40000f22270 */
[----:B------:R-:W-:Y:S02]  /*0720*/  @P4 SHF.R.S32.HI R2, RZ, 0x1, R2 ;  /* 0x00000001ff024819 */ /* 0x000fe40000011402 */
[----:B------:R-:W-:Y:S02]  /*0730*/  ISETP.GE.U32.AND P6, PT, R6, 0x2, PT ;  /* 0x000000020600780c */ /* 0x000fe40003fc6070 */
[----:B------:R-:W-:Y:S02]  /*0740*/  @P4 ISETP.NE.AND P5, PT, R2, R9, PT ;  /* 0x000000090200420c */ /* 0x000fe40003fa5270 */
[----:B------:R-:W-:Y:S02]  /*0750*/  SEL R9, RZ, 0x1, !P0 ;  /* 0x00000001ff097807 */ /* 0x000fe40004000000 */
[----:B------:R-:W-:Y:S02]  /*0760*/  @P4 SEL R22, RZ, 0x1, P5 ;  /* 0x00000001ff164807 */ /* 0x000fe40002800000 */
[----:B------:R-:W-:Y:S01]  /*0770*/  SEL R19, RZ, 0x1, !P1 ;  /* 0x00000001ff137807 */ /* 0x000fe20004800000 */
[----:B------:R0:W2:Y:S01]  /*0780*/  @!UP1 SYNCS.EXCH.64 URZ, [UR6+0x58], UR4 ;  /* 0x00005804063f95b2 */ /* 0x0000a20008000100 */
[----:B------:R-:W-:Y:S01]  /*0790*/  LOP3.LUT R22, R22, R9, RZ, 0xc0, !PT ;  /* 0x0000000916167212 */ /* 0x000fe200078ec0ff */
[----:B------:R-:W-:Y:S01]  /*07a0*/  NOP ;  /* 0x0000000000007918 */ /* 0x000fe20000000000 */
[----:B------:R-:W-:Y:S01]  /*07b0*/  SEL R19, R19, 0x2, P6 ;  /* 0x0000000213137807 */ /* 0x000fe20003000000 */
[----:B------:R-:W-:Y:S06]  /*07c0*/  @!P2 BRA `(.L_x_3) ;  /* 0x000000000008a947 */ /* 0x000fec0003800000 */
[----:B-12-4-:R-:W-:Y:S01]  /*07d0*/  UCGABAR_ARV ;  /* 0x00000000000079c7 */ /* 0x016fe20008000000 */
[----:B------:R-:W-:Y:S05]  /*07e0*/  BRA `(.L_x_4) ;  /* 0x0000000000047947 */ /* 0x000fea0003800000 */
.L_x_3:
[----:B-12-4-:R-:W-:Y:S01]  /*07f0*/  NOP ;  /* 0x0000000000007918 */ /* 0x016fe20000000000 */
.L_x_4:
[----:B------:R-:W1:Y:S01]  /*0800*/  LDC R2, c[0x0][0x65c] ;  /* 0x00019700ff027b82 */ /* 0x000e620000000800 */
[----:B------:R-:W-:Y:S02]  /*0810*/  IMAD.U32 R8, RZ, RZ, UR8 ;  /* 0x00000008ff087e24 */ /* 0x000fe4000f8e00ff */
[----:B------:R-:W-:Y:S01]  /*0820*/  IMAD.MOV.U32 R9, RZ, RZ, RZ ;  /* 0x000000ffff097224 */ /* 0x000fe200078e00ff */
[----:B-1----:R-:W-:-:S04]  /*0830*/  ISETP.NE.AND P1, PT, R2, 0x1, PT ;  /* 0x000000010200780c */ /* 0x002fc80003f25270 */
[----:B------:R-:W-:-:S09]  /*0840*/  P2R R5, PR, RZ, 0x2 ;  /* 0x00000002ff057803 */ /* 0x000fd20000000000 */
[----:B------:R-:W1:Y:S01]  /*0850*/  @P1 LDC R17, c[0x0][0x10] ;  /* 0x00000400ff111b82 */ /* 0x000e620000000800 */
[----:B------:R-:W-:Y:S02]  /*0860*/  @P1 IMAD.MOV.U32 R5, RZ, RZ, RZ ;  /* 0x000000ffff051224 */ /* 0x000fe400078e00ff */
[----:B------:R-:W-:-:S05]  /*0870*/  @P1 IMAD.MOV.U32 R13, RZ, RZ, RZ ;  /* 0x000000ffff0d1224 */ /* 0x000fca00078e00ff */
[----:B------:R-:W2:Y:S01]  /*0880*/  @!P1 LDC R11, c[0x0][0xc] ;  /* 0x00000300ff0b9b82 */ /* 0x000ea20000000800 */
[----:B-1----:R-:W-:-:S04]  /*0890*/  @P1 IMAD.WIDE.U32 R16, R17, UR8, R4 ;  /* 0x0000000811101c25 */ /* 0x002fc8000f8e0004 */
[----:B------:R-:W-:Y:S02]  /*08a0*/  @P1 IMAD.IADD R17, R17, 0x1, R13 ;  /* 0x0000000111111824 */ /* 0x000fe400078e020d */
[----:B--2---:R-:W-:-:S04]  /*08b0*/  @!P1 IMAD.WIDE.U32 R8, R4, R11, R8 ;  /* 0x0000000b04089225 */ /* 0x004fc800078e0008 */
[----:B------:R-:W-:Y:S02]  /*08c0*/  @!P1 IMAD.MOV.U32 R16, RZ, RZ, R8 ;  /* 0x000000ffff109224 */ /* 0x000fe400078e0008 */
[----:B------:R-:W-:Y:S01]  /*08d0*/  @!P1 IMAD.MOV.U32 R17, RZ, RZ, R9 ;  /* 0x000000ffff119224 */ /* 0x000fe200078e0009 */
[----:B------:R-:W-:Y:S06]  /*08e0*/  @!P2 BRA `(.L_x_5) ;  /* 0x00000000000ca947 */ /* 0x000fec0003800000 */
[----:B------:R-:W-:Y:S01]  /*08f0*/  UCGABAR_WAIT ;  /* 0x0000000000007dc7 */ /* 0x000fe20008000000 */
[----:B------:R-:W-:Y:S01]  /*0900*/  CCTL.IVALL ;  /* 0x00000000ff00798f */ /* 0x000fe20002000000 */
[----:B------:R-:W-:Y:S05]  /*0910*/  BRA `(.L_x_6) ;  /* 0x0000000000047947 */ /* 0x000fea0003800000 */
.L_x_5:
[----:B------:R-:W-:Y:S06]  /*0920*/  BAR.SYNC.DEFER_BLOCKING 0x0 ;  /* 0x0000000000007b1d */ /* 0x000fec0000010000 */
.L_x_6:
[----:B------:R-:W-:Y:S05]  /*0930*/  @!P3 BRA `(.L_x_7) ;  /* 0x000000a40078b947 */ /* 0x000fea0003800000 */
[----:B------:R-:W-:-:S13]  /*0940*/  ISETP.GT.U32.AND P0, PT, R6, 0x1, PT ;  /* 0x000000010600780c */ /* 0x000fda0003f04070 */
[----:B0-----:R-:W-:Y:S05]  /*0950*/  @P0 EXIT ;  /* 0x000000000000094d */ /* 0x001fea0003800000 */
[----:B------:R-:W-:Y:S01]  /*0960*/  ULDC.64 UR4, c[0x0][0x650] ;  /* 0x0001940000047ab9 */ /* 0x000fe20000000a00 */
[----:B------:R-:W-:Y:S01]  /*0970*/  PRMT R0, RZ, 0x7610, R0 ;  /* 0x00007610ff007816 */ /* 0x000fe20000000000 */
[----:B------:R-:W-:Y:S01]  /*0980*/  IMAD.MOV.U32 R154, RZ, RZ, -0x1 ;  /* 0xffffffffff9a7424 */ /* 0x000fe200078e00ff */
[----:B------:R-:W-:Y:S01]  /*0990*/  ISETP.GE.U32.AND P0, PT, R16, UR4, PT ;  /* 0x0000000410007c0c */ /* 0x000fe2000bf06070 */
[----:B------:R-:W-:Y:S01]  /*09a0*/  IMAD.MOV.U32 R23, RZ, RZ, -0x1 ;  /* 0xffffffffff177424 */ /* 0x000fe200078e00ff */
[----:B------:R-:W-:Y:S02]  /*09b0*/  MOV R153, 0xffffffff ;  /* 0xffffffff00997802 */ /* 0x000fe40000000f00 */
[----:B------:R-:W-:-:S13]  /*09c0*/  ISETP.GE.U32.AND.EX P0, PT, R17, UR5, PT, P0 ;  /* 0x0000000511007c0c */ /* 0x000fda000bf06100 */
[----:B------:R-:W-:Y:S05]  /*09d0*/  @P0 BRA `(.L_x_8) ;  /* 0x00000004002c0947 */ /* 0x000fea0003800000 */
[----:B------:R-:W0:Y:S01]  /*09e0*/  LDC.64 R20, c[0x0][0x628] ;  /* 0x00018a00ff147b82 */ /* 0x000e220000000a00 */
[----:B------:R-:W-:Y:S02]  /*09f0*/  IMAD.MOV.U32 R8, RZ, RZ, R16 ;  /* 0x000000ffff087224 */ /* 0x000fe400078e0010 */
[----:B------:R-:W-:-:S05]  /*0a00*/  IMAD.MOV.U32 R9, RZ, RZ, R17 ;  /* 0x000000ffff097224 */ /* 0x000fca00078e0011 */
[----:B------:R-:W1:Y:S08]  /*0a10*/  LDC R0, c[0x0][0x630] ;  /* 0x00018c00ff007b82 */ /* 0x000e700000000800 */
[----:B------:R-:W2:Y:S01]  /*0a20*/  LDC.64 R26, c[0x0][0x620] ;  /* 0x00018800ff1a7b82 */ /* 0x000ea20000000a00 */
[----:B0-----:R-:W-:-:S04]  /*0a30*/  ISETP.NE.U32.AND P0, PT, R20, RZ, PT ;  /* 0x000000ff1400720c */ /* 0x001fc80003f05070 */
[----:B------:R-:W-:-:S13]  /*0a40*/  ISETP.NE.AND.EX P0, PT, R21, RZ, PT, P0 ;  /* 0x000000ff1500720c */ /* 0x000fda0003f05300 */
[----:B-12---:R-:W-:Y:S05]  /*0a50*/  @!P0 BRA `(.L_x_9) ;  /* 0x0000000000288947 */ /* 0x006fea0003800000 */
[----:B------:R-:W0:Y:S02]  /*0a60*/  LDC R13, c[0x0][0x634] ;  /* 0x00018d00ff0d7b82 */ /* 0x000e240000000800 */
[----:B0-----:R-:W-:-:S05]  /*0a70*/  IADD3 R13, P0, R16, R13, RZ ;  /* 0x0000000d100d7210 */ /* 0x001fca0007f1e0ff */
[----:B------:R-:W-:-:S04]  /*0a80*/  IMAD.X R15, RZ, RZ, R17, P0 ;  /* 0x000000ffff0f7224 */ /* 0x000fc800000e0611 */
[----:B------:R-:W-:-:S04]  /*0a90*/  IMAD.WIDE.U32 R8, R15, R20, RZ ;  /* 0x000000140f087225 */ /* 0x000fc800078e00ff */
[----:B------:R-:W-:-:S04]  /*0aa0*/  IMAD.WIDE.U32 R10, P0, R13, R21, R8 ;  /* 0x000000150d0a7225 */ /* 0x000fc80007800008 */
[----:B------:R-:W-:-:S04]  /*0ab0*/  IMAD.WIDE.U32 R8, R13, R20, RZ ;  /* 0x000000140d087225 */ /* 0x000fc800078e00ff */
[----:B------:R-:W-:Y:S01]  /*0ac0*/  IMAD.X R13, RZ, RZ, RZ, P0 ;  /* 0x000000ffff0d7224 */ /* 0x000fe200000e06ff */
[----:B------:R-:W-:Y:S01]  /*0ad0*/  IADD3 RZ, P0, R9, R10, RZ ;  /* 0x0000000a09ff7210 */ /* 0x000fe20007f1e0ff */
[----:B------:R-:W-:-:S04]  /*0ae0*/  IMAD.MOV.U32 R12, RZ, RZ, R11 ;  /* 0x000000ffff0c7224 */ /* 0x000fc800078e000b */
[----:B------:R-:W-:-:S08]  /*0af0*/  IMAD.WIDE.U32.X R8, R15, R21, R12, P0 ;  /* 0x000000150f087225 */ /* 0x000fd000000e040c */
.L_x_9:
[----:B------:R-:W0:Y:S01]  /*0b00*/  LDC.64 R20, c[0x0][0x640] ;  /* 0x00019000ff147b82 */ /* 0x000e220000000a00 */
[--C-:B------:R-:W-:Y:S01]  /*0b10*/  SHF.R.U64 R28, R8, R0, R9.reuse ;  /* 0x00000000081c7219 */ /* 0x100fe20000001209 */
[----:B------:R-:W-:Y:S01]  /*0b20*/  IMAD R30, R7, R24, R4 ;  /* 0x00000018071e7224 */ /* 0x000fe200078e0204 */
[----:B------:R-:W-:Y:S01]  /*0b30*/  SHF.R.U32.HI R0, RZ, R0, R9 ;  /* 0x00000000ff007219 */ /* 0x000fe20000011609 */
[----:B------:R-:W-:Y:S01]  /*0b40*/  IMAD.MOV.U32 R23, RZ, RZ, 0x1 ;  /* 0x00000001ff177424 */ /* 0x000fe200078e00ff */
[----:B------:R-:W-:-:S03]  /*0b50*/  IADD3 R5, P0, RZ, -R28, RZ ;  /* 0x8000001cff057210 */ /* 0x000fc60007f1e0ff */
[----:B------:R-:W1:Y:S02]  /*0b60*/  LDC R6, c[0x0][0x618] ;  /* 0x00018600ff067b82 */ /* 0x000e640000000800 */
[----:B------:R-:W-:-:S04]  /*0b70*/  IMAD.X R9, RZ, RZ, ~R0, P0 ;  /* 0x000000ffff097224 */ /* 0x000fc800000e0e00 */
[-C--:B------:R-:W-:Y:S02]  /*0b80*/  IMAD R0, R9, R26.reuse, RZ ;  /* 0x0000001a09007224 */ /* 0x080fe400078e02ff */
[----:B------:R-:W2:Y:S01]  /*0b90*/  LDC R11, c[0x0][0x608] ;  /* 0x00018200ff0b7b82 */ /* 0x000ea20000000800 */
[----:B------:R-:W-:-:S04]  /*0ba0*/  IMAD.WIDE.U32 R8, R5, R26, R16 ;  /* 0x0000001a05087225 */ /* 0x000fc800078e0010 */
[----:B------:R-:W-:-:S03]  /*0bb0*/  IMAD R5, R5, R27, R0 ;  /* 0x0000001b05057224 */ /* 0x000fc600078e0200 */
[----:B------:R-:W3:Y:S01]  /*0bc0*/  LDC R12, c[0x0][0x658] ;  /* 0x00019600ff0c7b82 */ /* 0x000ee20000000800 */
[----:B0-----:R-:W-:Y:S02]  /*0bd0*/  ISETP.NE.U32.AND P0, PT, R20, RZ, PT ;  /* 0x000000ff1400720c */ /* 0x001fe40003f05070 */
[----:B------:R-:W-:Y:S01]  /*0be0*/  IADD3 R5, R9, R5, RZ ;  /* 0x0000000509057210 */ /* 0x000fe20007ffe0ff */
[----:B------:R-:W-:Y:S01]  /*0bf0*/  IMAD.MOV.U32 R9, RZ, RZ, -0x1 ;  /* 0xffffffffff097424 */ /* 0x000fe200078e00ff */
[----:B------:R-:W-:-:S03]  /*0c00*/  ISETP.NE.AND.EX P0, PT, R21, RZ, PT, P0 ;  /* 0x000000ff1500720c */ /* 0x000fc60003f05300 */
[----:B------:R-:W0:Y:S01]  /*0c10*/  LDC R15, c[0x0][0x600] ;  /* 0x00018000ff0f7b82 */ /* 0x000e220000000800 */
[-CC-:B-1----:R-:W-:Y:S02]  /*0c20*/  SHF.R.U64 R13, R8, R6.reuse, R5.reuse ;  /* 0x00000006080d7219 */ /* 0x182fe40000001205 */
[----:B------:R-:W-:-:S05]  /*0c30*/  SHF.R.U32.HI R0, RZ, R6, R5 ;  /* 0x00000006ff007219 */ /* 0x000fca0000011605 */
[----:B------:R-:W1:Y:S01]  /*0c40*/  LDC R14, c[0x0][0x648] ;  /* 0x00019200ff0e7b82 */ /* 0x000e620000000800 */
[-CC-:B--2---:R-:W-:Y:S02]  /*0c50*/  SHF.R.U64 R27, R13, R11.reuse, R0.reuse ;  /* 0x0000000b0d1b7219 */ /* 0x184fe40000001200 */
[----:B------:R-:W-:-:S05]  /*0c60*/  SHF.R.U32.HI R5, RZ, R11, R0 ;  /* 0x0000000bff057219 */ /* 0x000fca0000011600 */
[----:B------:R-:W2:Y:S01]  /*0c70*/  LDC R26, c[0x0][0x638] ;  /* 0x00018e00ff1a7b82 */ /* 0x000ea20000000800 */
[-CC-:B---3--:R-:W-:Y:S02]  /*0c80*/  SHF.R.U64 R24, R27, R12.reuse, R5.reuse ;  /* 0x0000000c1b187219 */ /* 0x188fe40000001205 */
[-C--:B------:R-:W-:Y:S02]  /*0c90*/  SHF.L.U32 R0, R9, R12.reuse, RZ ;  /* 0x0000000c09007219 */ /* 0x080fe400000006ff */
[----:B------:R-:W-:Y:S01]  /*0ca0*/  SHF.R.U32.HI R5, RZ, R12, R5 ;  /* 0x0000000cff057219 */ /* 0x000fe20000011605 */
[----:B------:R-:W-:Y:S01]  /*0cb0*/  IMAD.MOV.U32 R4, RZ, RZ, R24 ;  /* 0x000000ffff047224 */ /* 0x000fe200078e0018 */
[----:B------:R-:W-:Y:S01]  /*0cc0*/  LOP3.LUT R10, RZ, R0, RZ, 0x33, !PT ;  /* 0x00000000ff0a7212 */ /* 0x000fe200078e33ff */
[----:B------:R-:W3:Y:S01]  /*0cd0*/  LDC R25, c[0x0][0x610] ;  /* 0x00018400ff197b82 */ /* 0x000ee20000000800 */
[----:B------:R-:W-:Y:S05]  /*0ce0*/  @!P0 BRA `(.L_x_10) ;  /* 0x0000000000288947 */ /* 0x000fea0003800000 */
[----:B------:R-:W4:Y:S02]  /*0cf0*/  LDC R9, c[0x0][0x64c] ;  /* 0x00019300ff097b82 */ /* 0x000f240000000800 */
[----:B----4-:R-:W-:-:S05]  /*0d00*/  IADD3 R9, P0, R24, R9, RZ ;  /* 0x0000000918097210 */ /* 0x010fca0007f1e0ff */
        /* <DEDUP_REMOVED lines=8> */
.L_x_10:
[----:B-1----:R-:W-:Y:S01]  /*0d90*/  SHF.R.U64 R4, R4, R14, R5 ;  /* 0x0000000e04047219 */ /* 0x002fe20000001205 */
[----:B0-----:R-:W-:Y:S01]  /*0da0*/  VIADD R6, R15, 0xffffffff ;  /* 0xffffffff0f067836 */ /* 0x001fe20000000000 */
[----:B------:R-:W-:Y:S01]  /*0db0*/  SHF.L.U32 R0, R23, R12, RZ ;  /* 0x0000000c17007219 */ /* 0x000fe200000006ff */
[----:B------:R-:W-:Y:S01]  /*0dc0*/  IMAD.MOV.U32 R23, RZ, RZ, R28 ;  /* 0x000000ffff177224 */ /* 0x000fe200078e001c */
[----:B------:R-:W-:Y:S01]  /*0dd0*/  LOP3.LUT R5, R27, R10, RZ, 0xc0, !PT ;  /* 0x0000000a1b057212 */ /* 0x000fe200078ec0ff */
[----:B------:R-:W-:Y:S01]  /*0de0*/  IMAD.MOV R7, RZ, RZ, -R4 ;  /* 0x000000ffff077224 */ /* 0x000fe200078e0a04 */
[----:B------:R-:W-:Y:S02]  /*0df0*/  SEL R3, R3, R30, !P1 ;  /* 0x0000001e03037207 */ /* 0x000fe40004800000 */
[----:B------:R-:W-:Y:S01]  /*0e00*/  LOP3.LUT R6, R13, R6, RZ, 0xc0, !PT ;  /* 0x000000060d067212 */ /* 0x000fe200078ec0ff */
[----:B------:R-:W-:Y:S01]  /*0e10*/  IMAD R4, R0, R4, R5 ;  /* 0x0000000400047224 */ /* 0x000fe200078e0205 */
[----:B------:R-:W-:Y:S01]  /*0e20*/  MOV R5, 0x1 ;  /* 0x0000000100057802 */ /* 0x000fe20000000f00 */
[----:B--2---:R-:W-:-:S02]  /*0e30*/  IMAD R0, R7, R26, R24 ;  /* 0x0000001a07007224 */ /* 0x004fc400078e0218 */
[----:B---3--:R-:W-:Y:S02]  /*0e40*/  IMAD R3, R4, R25, R3 ;  /* 0x0000001904037224 */ /* 0x008fe400078e0203 */
[----:B------:R-:W-:Y:S01]  /*0e50*/  IMAD R4, R0, R15, R6 ;  /* 0x0000000f00047224 */ /* 0x000fe200078e0206 */
[----:B------:R-:W-:-:S04]  /*0e60*/  PRMT R0, R5, 0x7610, R0 ;  /* 0x0000761005007816 */ /* 0x000fc80000000000 */
[----:B------:R-:W-:Y:S02]  /*0e70*/  SEL R154, R4, R3, !P1 ;  /* 0x00000003049a7207 */ /* 0x000fe40004800000 */
[----:B------:R-:W-:-:S07]  /*0e80*/  SEL R153, R3, R4, !P1 ;  /* 0x0000000403997207 */ /* 0x000fce0004800000 */
.L_x_8:
[----:B------:R-:W-:-:S08]  /*0e90*/  NOP ;  /* 0x0000000000007918 */ /* 0x000fd00000000000 */
[----:B------:R-:W0:Y:S02]  /*0ea0*/  USETMAXREG.TRY_ALLOC.CTAPOOL UP0, 0xe8 ;  /* 0x000000e8000079c8 */ /* 0x000e240008000600 */
[----:B0-----:R-:W-:-:S13]  /*0eb0*/  PLOP3.LUT P0, PT, PT, PT, UP0, 0x80, 0x0 ;  /* 0x000000000000781c */ /* 0x001fda0003f0f008 */
[----:B------:R-:W-:Y:S05]  /*0ec0*/  @!P0 BRA `(.L_x_8) ;  /* 0xfffffffc00f08947 */ /* 0x000fea000383ffff */
[----:B------:R-:W-:Y:S01]  /*0ed0*/  ULDC.64 UR4, c[0x0][0x598] ;  /* 0x0001660000047ab9 */ /* 0x000fe20000000a00 */
[----:B------:R-:W-:Y:S01]  /*0ee0*/  ULDC.64 UR36, c[0x0][0x208] ;  /* 0x0000820000247ab9 */ /* 0x000fe20000000a00 */
[----:B------:R-:W-:-:S04]  /*0ef0*/  ISETP.NE.U32.AND P0, PT, RZ, UR4, PT ;  /* 0x00000004ff007c0c */ /* 0x000fc8000bf05070 */
[----:B------:R-:W-:-:S13]  /*0f00*/  ISETP.NE.AND.EX P0, PT, RZ, UR5, PT, P0 ;  /* 0x00000005ff007c0c */ /* 0x000fda000bf05300 */
[----:B------:R-:W-:Y:S05]  /*0f10*/  @!P0 BRA `(.L_x_11) ;  /* 0x00000000001c8947 */ /* 0x000fea0003800000 */
[----:B------:R-:W0:Y:S02]  /*0f20*/  LDC.64 R4, c[0x0][0x598] ;  /* 0x00016600ff047b82 */ /* 0x000e240000000a00 */
[----:B0-----:R-:W2:Y:S02]  /*0f30*/  LDG.E.64 R4, desc[UR36][R4.64] ;  /* 0x0000002404047981 */ /* 0x001ea4000c1e1b00 */
[----:B--2---:R-:W-:-:S04]  /*0f40*/  ISETP.NE.U32.AND P0, PT, R4, RZ, PT ;  /* 0x000000ff0400720c */ /* 0x004fc80003f05070 */
[----:B------:R-:W-:-:S13]  /*0f50*/  ISETP.NE.AND.EX P0, PT, R5, RZ, PT, P0 ;  /* 0x000000ff0500720c */ /* 0x000fda0003f05300 */
[----:B------:R-:W-:Y:S05]  /*0f60*/  @!P0 BRA `(.L_x_11) ;  /* 0x0000000000088947 */ /* 0x000fea0003800000 */
[----:B------:R0:W5:Y:S01]  /*0f70*/  LD.E R155, desc[UR36][R4.64] ;  /* 0x00000024049b7980 */ /* 0x000162000c101900 */
[----:B------:R-:W-:Y:S05]  /*0f80*/  BRA `(.L_x_12) ;  /* 0x0000000000247947 */ /* 0x000fea0003800000 */
.L_x_11:
[----:B------:R-:W-:Y:S02]  /*0f90*/  ULDC.64 UR4, c[0x0][0x588] ;  /* 0x0001620000047ab9 */ /* 0x000fe40000000a00 */
[----:B------:R-:W-:-:S04]  /*0fa0*/  ISETP.NE.U32.AND P0, PT, RZ, UR4, PT ;  /* 0x00000004ff007c0c */ /* 0x000fc8000bf05070 */
[----:B------:R-:W-:-:S13]  /*0fb0*/  ISETP.NE.AND.EX P0, PT, RZ, UR5, PT, P0 ;  /* 0x00000005ff007c0c */ /* 0x000fda000bf05300 */
[----:B------:R-:W-:Y:S05]  /*0fc0*/  @!P0 BRA `(.L_x_13) ;  /* 0x00000000000c8947 */ /* 0x000fea0003800000 */
[----:B------:R-:W0:Y:S02]  /*0fd0*/  LDC.64 R4, c[0x0][0x588] ;  /* 0x00016200ff047b82 */ /* 0x000e240000000a00 */
[----:B0-----:R1:W5:Y:S01]  /*0fe0*/  LDG.E R155, desc[UR36][R4.64] ;  /* 0x00000024049b7981 */ /* 0x001362000c1e1900 */
[----:B------:R-:W-:Y:S05]  /*0ff0*/  BRA `(.L_x_12) ;  /* 0x0000000000087947 */ /* 0x000fea0003800000 */
.L_x_13:
[----:B------:R-:W-:Y:S02]  /*1000*/  ULDC UR4, c[0x0][0x580] ;  /* 0x0001600000047ab9 */ /* 0x000fe40000000800 */
[----:B------:R-:W-:-:S07]  /*1010*/  IMAD.U32 R155, RZ, RZ, UR4 ;  /* 0x00000004ff9b7e24 */ /* 0x000fce000f8e00ff */
.L_x_12:
[----:B------:R-:W-:Y:S02]  /*1020*/  ULDC.64 UR4, c[0x0][0x5a0] ;  /* 0x0001680000047ab9 */ /* 0x000fe40000000a00 */
[----:B------:R-:W-:-:S04]  /*1030*/  ISETP.NE.U32.AND P0, PT, RZ, UR4, PT ;  /* 0x00000004ff007c0c */ /* 0x000fc8000bf05070 */
[----:B------:R-:W-:-:S13]  /*1040*/  ISETP.NE.AND.EX P0, PT, RZ, UR5, PT, P0 ;  /* 0x00000005ff007c0c */ /* 0x000fda000bf05300 */
[----:B------:R-:W-:Y:S05]  /*1050*/  @!P0 BRA `(.L_x_14) ;  /* 0x00000000001c8947 */ /* 0x000fea0003800000 */
[----:B01----:R-:W0:Y:S02]  /*1060*/  LDC.64 R4, c[0x0][0x5a0] ;  /* 0x00016800ff047b82 */ /* 0x003e240000000a00 */
[----:B0-----:R-:W2:Y:S02]  /*1070*/  LDG.E.64 R4, desc[UR36][R4.64] ;  /* 0x0000002404047981 */ /* 0x001ea4000c1e1b00 */
[----:B--2---:R-:W-:-:S04]  /*1080*/  ISETP.NE.U32.AND P0, PT, R4, RZ, PT ;  /* 0x000000ff0400720c */ /* 0x004fc80003f05070 */
[----:B------:R-:W-:-:S13]  /*1090*/  ISETP.NE.AND.EX P0, PT, R5, RZ, PT, P0 ;  /* 0x000000ff0500720c */ /* 0x000fda0003f05300 */
[----:B------:R-:W-:Y:S05]  /*10a0*/  @!P0 BRA `(.L_x_14) ;  /* 0x0000000000088947 */ /* 0x000fea0003800000 */
[----:B------:R0:W5:Y:S01]  /*10b0*/  LD.E R156, desc[UR36][R4.64] ;  /* 0x00000024049c7980 */ /* 0x000162000c101900 */
[----:B------:R-:W-:Y:S05]  /*10c0*/  BRA `(.L_x_15) ;  /* 0x0000000000247947 */ /* 0x000fea0003800000 */
.L_x_14:
[----:B------:R-:W-:Y:S02]  /*10d0*/  ULDC.64 UR4, c[0x0][0x590] ;  /* 0x0001640000047ab9 */ /* 0x000fe40000000a00 */
[----:B------:R-:W-:-:S04]  /*10e0*/  ISETP.NE.U32.AND P0, PT, RZ, UR4, PT ;  /* 0x00000004ff007c0c */ /* 0x000fc8000bf05070 */
[----:B------:R-:W-:-:S13]  /*10f0*/  ISETP.NE.AND.EX P0, PT, RZ, UR5, PT, P0 ;  /* 0x00000005ff007c0c */ /* 0x000fda000bf05300 */
[----:B------:R-:W-:Y:S05]  /*1100*/  @!P0 BRA `(.L_x_16) ;  /* 0x00000000000c8947 */ /* 0x000fea0003800000 */
[----:B------:R-:W2:Y:S02]  /*1110*/  LDC.64 R156, c[0x0][0x590] ;  /* 0x00016400ff9c7b82 */ /* 0x000ea40000000a00 */
[----:B--2---:R2:W5:Y:S01]  /*1120*/  LDG.E R156, desc[UR36][R156.64] ;  /* 0x000000249c9c7981 */ /* 0x004562000c1e1900 */
[----:B------:R-:W-:Y:S05]  /*1130*/  BRA `(.L_x_15) ;  /* 0x0000000000087947 */ /* 0x000fea0003800000 */
.L_x_16:
[----:B------:R-:W-:Y:S02]  /*1140*/  ULDC UR4, c[0x0][0x584] ;  /* 0x0001610000047ab9 */ /* 0x000fe40000000800 */
[----:B------:R-:W-:-:S07]  /*1150*/  IMAD.U32 R156, RZ, RZ, UR4 ;  /* 0x00000004ff9c7e24 */ /* 0x000fce000f8e00ff */
.L_x_15:
[----:B------:R-:W-:-:S13]  /*1160*/  LOP3.LUT P0, RZ, R0, 0xff, RZ, 0xc0, !PT ;  /* 0x000000ff00ff7812 */ /* 0x000fda000780c0ff */
[----:B------:R-:W-:Y:S05]  /*1170*/  @!P0 EXIT ;  /* 0x000000000000894d */ /* 0x000fea0003800000 */
[----:B------:R-:W-:Y:S01]  /*1180*/  ULDC UR4, c[0x0][0x28c] ;  /* 0x0000a30000047ab9 */ /* 0x000fe20000000800 */
[----:B------:R-:W-:Y:S01]  /*1190*/  LOP3.LUT R166, R19, 0x1, RZ, 0xfc, !PT ;  /* 0x0000000113a67812 */ /* 0x000fe200078efcff */
[----:B------:R-:W-:Y:S01]  /*11a0*/  UIADD3 UR4, UR4, 0x3f, URZ ;  /* 0x0000003f04047890 */ /* 0x000fe2000fffe03f */
[----:B------:R-:W-:Y:S01]  /*11b0*/  UMOV UR38, URZ ;  /* 0x0000003f00267c82 */ /* 0x000fe20008000000 */
[----:B------:R-:W-:Y:S02]  /*11c0*/  UMOV UR39, URZ ;  /* 0x0000003f00277c82 */ /* 0x000fe40008000000 */
[----:B------:R-:W-:-:S04]  /*11d0*/  USHF.R.S32.HI UR5, URZ, 0x1f, UR4 ;  /* 0x0000001f3f057899 */ /* 0x000fc80008011404 */
[----:B------:R-:W-:-:S04]  /*11e0*/  ULEA.HI UR5, UR5, UR4, URZ, 0x6 ;  /* 0x0000000405057291 */ /* 0x000fc8000f8f303f */
[----:B------:R-:W-:-:S12]  /*11f0*/  USHF.R.S32.HI UR40, URZ, 0x6, UR5 ;  /* 0x000000063f287899 */ /* 0x000fd80008011405 */
.L_x_288:
[----:B------:R-:W-:Y:S01]  /*1200*/  LOP3.LUT R0, R18, 0x80, RZ, 0xc0, !PT ;  /* 0x0000008012007812 */ /* 0x000fe200078ec0ff */
[----:B---3--:R-:W3:Y:S01]  /*1210*/  S2UR UR7, SR_CgaCtaId ;  /* 0x00000000000779c3 */ /* 0x008ee20000008800 */
[----:B------:R-:W-:Y:S02]  /*1220*/  UMOV UR6, 0x400 ;  /* 0x0000040000067882 */ /* 0x000fe40000000000 */
[----:B------:R-:W-:-:S06]  /*1230*/  SHF.R.U32.HI R0, RZ, 0x7, R0 ;  /* 0x00000007ff007819 */ /* 0x000fcc0000011600 */
[----:B----4-:R-:W4:Y:S01]  /*1240*/  SHFL.IDX PT, R0, R0, RZ, 0x1f ;  /* 0x00001fff00007589 */ /* 0x010f2200000e0000 */
[----:B---3--:R-:W-:Y:S01]  /*1250*/  ULEA UR6, UR7, UR6, 0x18 ;  /* 0x0000000607067291 */ /* 0x008fe2000f8ec03f */
[----:B----4-:R-:W-:-:S13]  /*1260*/  R2UR UR4, R0 ;  /* 0x00000000000472ca */ /* 0x010fda00000e0000 */
[----:B------:R-:W-:-:S04]  /*1270*/  ULEA.HI UR5, UR4, UR4, URZ, 0x1 ;  /* 0x0000000404057291 */ /* 0x000fc8000f8f083f */
[----:B------:R-:W-:-:S04]  /*1280*/  ULOP3.LUT UR5, UR5, 0x7fffe, URZ, 0xc0, !UPT ;  /* 0x0007fffe05057892 */ /* 0x000fc8000f8ec03f */
[----:B------:R-:W-:-:S03]  /*1290*/  UIADD3 UR5, UR4, -UR5, URZ ;  /* 0x8000000504057290 */ /* 0x000fc6000fffe03f */
[----:B------:R-:W-:Y:S01]  /*12a0*/  ULDC UR4, c[0x0][0x28c] ;  /* 0x0000a30000047ab9 */ /* 0x000fe20000000800 */
[----:B------:R-:W-:Y:S01]  /*12b0*/  ULEA UR5, UR5, UR6, 0xd ;  /* 0x0000000605057291 */ /* 0x000fe2000f8e683f */
[----:B------:R-:W-:-:S03]  /*12c0*/  ISETP.LT.AND P0, PT, RZ, UR4, PT ;  /* 0x00000004ff007c0c */ /* 0x000fc6000bf01270 */
[----:B------:R-:W-:-:S04]  /*12d0*/  UIADD3 UR5, UR5, 0x100, URZ ;  /* 0x0000010005057890 */ /* 0x000fc8000fffe03f */
[----:B------:R-:W-:-:S04]  /*12e0*/  USHF.R.U32.HI UR5, URZ, 0x4, UR5 ;  /* 0x000000043f057899 */ /* 0x000fc80008011605 */
[----:B------:R-:W-:Y:S02]  /*12f0*/  ULOP3.LUT UR41, UR5, 0x3fff, URZ, 0xc0, !UPT ;  /* 0x00003fff05297892 */ /* 0x000fe4000f8ec03f */
[----:B-12---:R-:W-:Y:S10]  /*1300*/  @P0 BRA `(.L_x_17) ;  /* 0x0000000000400947 */ /* 0x006ff40003800000 */
[----:B------:R-:W-:Y:S01]  /*1310*/  MOV R0, 0x0 ;  /* 0x0000000000007802 */ /* 0x000fe20000000f00 */
[----:B------:R-:W-:Y:S01]  /*1320*/  ULDC.64 UR4, c[0x4][0x68] ;  /* 0x01001a0000047ab9 */ /* 0x000fe20000000a00 */
[----:B------:R-:W-:Y:S01]  /*1330*/  ULDC.64 UR6, c[0x4][0x8] ;  /* 0x0100020000067ab9 */ /* 0x000fe20000000a00 */
[----:B01----:R-:W-:Y:S01]  /*1340*/  IMAD.U32 R4, RZ, RZ, UR4 ;  /* 0x00000004ff047e24 */ /* 0x003fe2000f8e00ff */
[----:B------:R0:W1:Y:S01]  /*1350*/  LDC.64 R14, c[0x4][R0] ;  /* 0x01000000000e7b82 */ /* 0x0000620000000a00 */
[----:B------:R-:W-:Y:S01]  /*1360*/  IMAD.U32 R5, RZ, RZ, UR5 ;  /* 0x00000005ff057e24 */ /* 0x000fe2000f8e00ff */
[----:B------:R-:W-:Y:S01]  /*1370*/  ULDC.64 UR4, c[0x4][0x70] ;  /* 0x01001c0000047ab9 */ /* 0x000fe20000000a00 */
[----:B------:R-:W-:Y:S01]  /*1380*/  IMAD.U32 R10, RZ, RZ, UR6 ;  /* 0x00000006ff0a7e24 */ /* 0x000fe2000f8e00ff */
[----:B------:R-:W-:Y:S01]  /*1390*/  MOV R11, UR7 ;  /* 0x00000007000b7c02 */ /* 0x000fe20008000f00 */
[----:B------:R-:W-:Y:S02]  /*13a0*/  IMAD.U32 R6, RZ, RZ, UR4 ;  /* 0x00000004ff067e24 */ /* 0x000fe4000f8e00ff */
[----:B------:R-:W-:-:S02]  /*13b0*/  IMAD.U32 R7, RZ, RZ, UR5 ;  /* 0x00000005ff077e24 */ /* 0x000fc4000f8e00ff */
[----:B------:R-:W-:Y:S02]  /*13c0*/  IMAD.MOV.U32 R8, RZ, RZ, 0x1e1 ;  /* 0x000001e1ff087424 */ /* 0x000fe400078e00ff */
[----:B------:R-:W-:Y:S02]  /*13d0*/  IMAD.MOV.U32 R12, RZ, RZ, 0x1 ;  /* 0x00000001ff0c7424 */ /* 0x000fe400078e00ff */
[----:B0-----:R-:W-:-:S07]  /*13e0*/  IMAD.MOV.U32 R13, RZ, RZ, RZ ;  /* 0x000000ffff0d7224 */ /* 0x001fce00078e00ff */
[----:B------:R-:W-:-:S07]  /*13f0*/  LEPC R20, `(.L_x_17) ;  /* 0x000000001014794e */ /* 0x000fce0000000000 */
[----:B-12--5:R-:W-:Y:S05]  /*1400*/  CALL.ABS.NOINC R14 ;  /* 0x000000000e007343 */ /* 0x026fea0003c00000 */
.L_x_17:
[----:B------:R-:W-:-:S13]  /*1410*/  ISETP.NE.AND P0, PT, R166, 0x3, PT ;  /* 0x00000003a600780c */ /* 0x000fda0003f05270 */
[----:B------:R-:W-:Y:S05]  /*1420*/  @!P0 BRA `(.L_x_18) ;  /* 0x0000000000048947 */ /* 0x000fea0003800000 */
[----:B------:R-:W-:Y:S01]  /*1430*/  BPT.TRAP 0x1 ;  /* 0x000000040000795c */ /* 0x000fe20000300000 */
.L_x_18:
[----:B------:R-:W3:Y:S01]  /*1440*/  S2UR UR5, SR_CgaCtaId ;  /* 0x00000000000579c3 */ /* 0x000ee20000008800 */
[----:B------:R-:W-:Y:S01]  /*1450*/  UMOV UR4, 0x400 ;  /* 0x0000040000047882 */ /* 0x000fe20000000000 */
[----:B------:R-:W-:Y:S02]  /*1460*/  IMAD.U32 R0, RZ, RZ, UR38 ;  /* 0x00000026ff007e24 */ /* 0x000fe4000f8e00ff */
[----:B------:R-:W-:-:S03]  /*1470*/  IMAD.U32 R3, RZ, RZ, UR39 ;  /* 0x00000027ff037e24 */ /* 0x000fc6000f8e00ff */
[----:B------:R-:W-:Y:S01]  /*1480*/  SHF.L.U32 R0, R0, 0x1f, RZ ;  /* 0x0000001f00007819 */ /* 0x000fe200000006ff */
[----:B---3--:R-:W-:-:S06]  /*1490*/  ULEA UR4, UR5, UR4, 0x18 ;  /* 0x0000000405047291 */ /* 0x008fcc000f8ec03f */
[----:B------:R-:W-:-:S04]  /*14a0*/  IMAD.U32 R6, RZ, RZ, UR4 ;  /* 0x00000004ff067e24 */ /* 0x000fc8000f8e00ff */
[----:B------:R-:W-:-:S04]  /*14b0*/  IMAD R3, R3, 0x8, R6 ;  /* 0x0000000803037824 */ /* 0x000fc800078e0206 */
[----:B------:R3:W4:Y:S01]  /*14c0*/  SYNCS.PHASECHK.TRANS64.TRYWAIT P1, [R3+URZ], R0 ;  /* 0x00000000030075a7 */ /* 0x000722000802017f */
[----:B------:R-:W-:Y:S05]  /*14d0*/  @!P0 BRA `(.L_x_19) ;  /* 0x0000000000048947 */ /* 0x000fea0003800000 */
[----:B------:R-:W-:Y:S01]  /*14e0*/  BPT.TRAP 0x1 ;  /* 0x000000040000795c */ /* 0x000fe20000300000 */
.L_x_19:
[----:B----4-:R-:W-:Y:S05]  /*14f0*/  @P1 BRA `(.L_x_20) ;  /* 0x0000000000081947 */ /* 0x010fea0003800000 */
[----:B------:R-:W4:Y:S02]  /*1500*/  SYNCS.PHASECHK.TRANS64.TRYWAIT P1, [R3+URZ], R0 ;  /* 0x00000000030075a7 */ /* 0x000f24000802017f */
[----:B----4-:R-:W-:Y:S05]  /*1510*/  @!P1 BRA `(.L_x_21) ;  /* 0x000000ac00f09947 */ /* 0x010fea0003800000 */
.L_x_20:
[----:B------:R-:W-:-:S04]  /*1520*/  UISETP.LT.AND UP0, UPT, UR40, 0x1, UPT ;  /* 0x000000012800788c */ /* 0x000fc8000bf01270 */
[----:B------:R-:W-:-:S06]  /*1530*/  USEL UR4, UR40, 0x1, UP0 ;  /* 0x0000000128047887 */ /* 0x000fcc0008000000 */
[----:B---34-:R-:W-:Y:S01]  /*1540*/  IMAD.U32 R0, RZ, RZ, UR4 ;  /* 0x00000004ff007e24 */ /* 0x018fe2000f8e00ff */
[----:B------:R-:W-:Y:S05]  /*1550*/  WARPSYNC.ALL ;  /* 0x0000000000007948 */ /* 0x000fea0003800000 */
[----:B------:R-:W-:-:S04]  /*1560*/  IADD3 R0, -R0, UR40, RZ ;  /* 0x0000002800007c10 */ /* 0x000fc8000fffe1ff */
[----:B------:R-:W-:Y:S02]  /*1570*/  ISETP.GE.AND P1, PT, R0, 0x1, PT ;  /* 0x000000010000780c */ /* 0x000fe40003f26270 */
[----:B------:R-:W-:Y:S01]  /*1580*/  R2UR UR4, R6 ;  /* 0x00000000060472ca */ /* 0x000fe200000e0000 */
[----:B------:R-:W-:Y:S01]  /*1590*/  WARPGROUP.ARRIVE ;  /* 0x00000000000079c5 */ /* 0x000fe20000000000 */
[----:B------:R-:W-:Y:S01]  /*15a0*/  UMOV UR9, 0x40000040 ;  /* 0x4000004000097882 */ /* 0x000fe20000000000 */
[----:B------:R-:W-:-:S10]  /*15b0*/  UMOV UR11, 0x40000040 ;  /* 0x40000040000b7882 */ /* 0x000fd40000000000 */
[----:B------:R-:W-:-:S04]  /*15c0*/  UIADD3 UR4, UR4, 0x20100, URZ ;  /* 0x0002010004047890 */ /* 0x000fc8000fffe03f */
[----:B------:R-:W-:-:S04]  /*15d0*/  USHF.R.U32.HI UR4, URZ, 0x4, UR4 ;  /* 0x000000043f047899 */ /* 0x000fc80008011604 */
[----:B------:R-:W-:Y:S02]  /*15e0*/  ULOP3.LUT UR5, UR4, 0x3fff, URZ, 0xc0, !UPT ;  /* 0x00003fff04057892 */ /* 0x000fe4000f8ec03f */
[----:B------:R-:W-:Y:S02]  /*15f0*/  ULOP3.LUT UR4, UR41, 0x10000, URZ, 0xfc, !UPT ;  /* 0x0001000029047892 */ /* 0x000fe4000f8efc3f */
[----:B------:R-:W-:Y:S02]  /*1600*/  ULOP3.LUT UR5, UR5, 0x10000, URZ, 0xfc, !UPT ;  /* 0x0001000005057892 */ /* 0x000fe4000f8efc3f */
[----:B------:R-:W-:Y:S02]  /*1610*/  ULEA UR6, UR39, UR4, 0xb ;  /* 0x0000000427067291 */ /* 0x000fe4000f8e583f */
[----:B------:R-:W-:-:S05]  /*1620*/  ULEA UR7, UR39, UR5, 0xa ;  /* 0x0000000527077291 */ /* 0x000fca000f8e503f */
[----:B------:R-:W-:Y:S02]  /*1630*/  UMOV UR8, UR6 ;  /* 0x0000000600087c82 */ /* 0x000fe40008000000 */
[----:B------:R-:W-:Y:S02]  /*1640*/  UMOV UR10, UR7 ;  /* 0x00000007000a7c82 */ /* 0x000fe40008000000 */
[----:B------:R-:W-:Y:S01]  /*1650*/  HGMMA.64x128x16.F32 R88, gdesc[UR8], RZ, !UPT, gsb0 ;  /* 0x01e00000085879f0 */ /* 0x000fe2000c0008ff */
[----:B------:R-:W-:Y:S01]  /*1660*/  UIADD3 UR8, UR6, 0x400, URZ ;  /* 0x0000040006087890 */ /* 0x000fe2000fffe03f */
[----:B------:R-:W-:Y:S01]  /*1670*/  UMOV UR9, 0x40000040 ;  /* 0x4000004000097882 */ /* 0x000fe20000000000 */
[----:B------:R-:W-:Y:S02]  /*1680*/  WARPGROUP.DEPBAR.LE gsb0, 0x0 ;  /* 0x00008000000079c5 */ /* 0x000fe40000010000 */
[----:B------:R-:W-:-:S07]  /*1690*/  WARPGROUP.ARRIVE ;  /* 0x00000000000079c5 */ /* 0x000fce0000000000 */
[----:B------:R-:W-:Y:S01]  /*16a0*/  HGMMA.64x128x16.F32 R24, gdesc[UR8], RZ, !UPT, gsb0 ;  /* 0x01e00000081879f0 */ /* 0x000fe2000c0008ff */
[----:B------:R-:W-:Y:S02]  /*16b0*/  UIADD3 UR8, UR6, 0x2, URZ ;  /* 0x0000000206087890 */ /* 0x000fe4000fffe03f */
[----:B------:R-:W-:Y:S01]  /*16c0*/  UIADD3 UR10, UR7, 0x2, URZ ;  /* 0x00000002070a7890 */ /* 0x000fe2000fffe03f */
[----:B------:R-:W-:Y:S01]  /*16d0*/  UMOV UR9, 0x40000040 ;  /* 0x4000004000097882 */ /* 0x000fe20000000000 */
[----:B------:R-:W-:Y:S01]  /*16e0*/  UMOV UR11, 0x40000040 ;  /* 0x40000040000b7882 */ /* 0x000fe20000000000 */
[----:B------:R-:W-:Y:S02]  /*16f0*/  WARPGROUP.DEPBAR.LE gsb0, 0x0 ;  /* 0x00008000000079c5 */ /* 0x000fe40000010000 */
[----:B------:R-:W-:-:S06]  /*1700*/  WARPGROUP.ARRIVE ;  /* 0x00000000000079c5 */ /* 0x000fcc0000000000 */
[----:B------:R-:W-:Y:S01]  /*1710*/  HGMMA.64x128x16.F32 R88, gdesc[UR8], R88, gsb0 ;  /* 0x01e00000085879f0 */ /* 0x000fe20008000858 */
[----:B------:R-:W-:Y:S01]  /*1720*/  UIADD3 UR8, UR6, 0x402, URZ ;  /* 0x0000040206087890 */ /* 0x000fe2000fffe03f */
[----:B------:R-:W-:Y:S01]  /*1730*/  UMOV UR9, 0x40000040 ;  /* 0x4000004000097882 */ /* 0x000fe20000000000 */
[----:B------:R-:W-:Y:S02]  /*1740*/  WARPGROUP.DEPBAR.LE gsb0, 0x0 ;  /* 0x00008000000079c5 */ /* 0x000fe40000010000 */
[----:B------:R-:W-:-:S07]  /*1750*/  WARPGROUP.ARRIVE ;  /* 0x00000000000079c5 */ /* 0x000fce0000000000 */
[----:B------:R-:W-:Y:S01]  /*1760*/  HGMMA.64x128x16.F32 R24, gdesc[UR8], R24, gsb0 ;  /* 0x01e00000081879f0 */ /* 0x000fe20008000818 */
        /* <DEDUP_REMOVED lines=23> */
[----:B------:R-:W-:Y:S03]  /*18e0*/  HGMMA.64x128x16.F32 R24, gdesc[UR8], R24, gsb0 ;  /* 0x01e00000081879f0 */ /* 0x000fe60008000818 */
[----:B------:R-:W-:Y:S02]  /*18f0*/  WARPGROUP.DEPBAR.LE gsb0, 0x0 ;  /* 0x00008000000079c5 */ /* 0x000fe40000010000 */
[----:B------:R-:W-:Y:S05]  /*1900*/  @!P1 BRA `(.L_x_22) ;  /* 0x0000000400749947 */ /* 0x000fea0003800000 */
[----:B------:R-:W-:Y:S02]  /*1910*/  UIADD3 UR6, UR39, 0x1, URZ ;  /* 0x0000000127067890 */ /* 0x000fe4000fffe03f */
[----:B------:R-:W-:Y:S02]  /*1920*/  MOV R3, UR39 ;  /* 0x0000002700037c02 */ /* 0x000fe40008000f00 */
[----:B------:R-:W-:-:S04]  /*1930*/  UISETP.NE.AND UP0, UPT, UR6, 0x4, UPT ;  /* 0x000000040600788c */ /* 0x000fc8000bf05270 */
[----:B------:R-:W-:Y:S02]  /*1940*/  USEL UR7, URZ, 0x1, UP0 ;  /* 0x000000013f077887 */ /* 0x000fe40008000000 */
[----:B------:R-:W-:Y:S02]  /*1950*/  USEL UR6, UR6, URZ, UP0 ;  /* 0x0000003f06067287 */ /* 0x000fe40008000000 */
[----:B------:R-:W-:-:S06]  /*1960*/  ULOP3.LUT UR7, UR38, UR7, URZ, 0x3c, !UPT ;  /* 0x0000000726077292 */ /* 0x000fcc000f8e3c3f */
[----:B------:R-:W-:-:S07]  /*1970*/  IMAD.U32 R7, RZ, RZ, UR7 ;  /* 0x00000007ff077e24 */ /* 0x000fce000f8e00ff */
.L_x_29:
[----:B------:R-:W-:Y:S05]  /*1980*/  @!P0 BRA `(.L_x_23) ;  /* 0x0000000000048947 */ /* 0x000fea0003800000 */
[----:B------:R-:W-:Y:S01]  /*1990*/  BPT.TRAP 0x1 ;  /* 0x000000040000795c */ /* 0x000fe20000300000 */
.L_x_23:
[----:B------:R-:W3:Y:S01]  /*19a0*/  S2UR UR8, SR_CgaCtaId ;  /* 0x00000000000879c3 */ /* 0x000ee20000008800 */
[----:B------:R-:W-:Y:S01]  /*19b0*/  UMOV UR7, 0x400 ;  /* 0x0000040000077882 */ /* 0x000fe20000000000 */
[----:B01----:R-:W-:Y:S01]  /*19c0*/  IMAD.U32 R5, RZ, RZ, UR6 ;  /* 0x00000006ff057e24 */ /* 0x003fe2000f8e00ff */
[----:B------:R-:W-:Y:S01]  /*19d0*/  SHF.L.U32 R4, R7, 0x1f, RZ ;  /* 0x0000001f07047819 */ /* 0x000fe200000006ff */
[----:B---3--:R-:W-:-:S06]  /*19e0*/  ULEA UR7, UR8, UR7, 0x18 ;  /* 0x0000000708077291 */ /* 0x008fcc000f8ec03f */
[----:B------:R-:W-:-:S04]  /*19f0*/  IMAD.U32 R6, RZ, RZ, UR7 ;  /* 0x00000007ff067e24 */ /* 0x000fc8000f8e00ff */
[----:B------:R-:W-:-:S04]  /*1a00*/  IMAD R5, R5, 0x8, R6 ;  /* 0x0000000805057824 */ /* 0x000fc800078e0206 */
[----:B------:R0:W1:Y:S01]  /*1a10*/  SYNCS.PHASECHK.TRANS64.TRYWAIT P1, [R5+URZ], R4 ;  /* 0x00000004050075a7 */ /* 0x000062000802017f */
[----:B------:R-:W-:Y:S05]  /*1a20*/  @!P0 BRA `(.L_x_24) ;  /* 0x0000000000048947 */ /* 0x000fea0003800000 */
[----:B------:R-:W-:Y:S01]  /*1a30*/  BPT.TRAP 0x1 ;  /* 0x000000040000795c */ /* 0x000fe20000300000 */
.L_x_24:
[----:B-1----:R-:W-:Y:S05]  /*1a40*/  @P1 BRA `(.L_x_25) ;  /* 0x0000000000081947 */ /* 0x002fea0003800000 */
[----:B------:R-:W1:Y:S02]  /*1a50*/  SYNCS.PHASECHK.TRANS64.TRYWAIT P1, [R5+URZ], R4 ;  /* 0x00000004050075a7 */ /* 0x000e64000802017f */
[----:B-1----:R-:W-:Y:S05]  /*1a60*/  @!P1 BRA `(.L_x_26) ;  /* 0x000000a800b09947 */ /* 0x002fea0003800000 */
.L_x_25:
[----:B------:R-:W-:Y:S01]  /*1a70*/  ULEA UR7, UR6, UR4, 0xb ;  /* 0x0000000406077291 */ /* 0x000fe2000f8e583f */
[----:B------:R-:W-:Y:S01]  /*1a80*/  WARPGROUP.ARRIVE ;  /* 0x00000000000079c5 */ /* 0x000fe20000000000 */
[----:B------:R-:W-:Y:S01]  /*1a90*/  ULEA UR12, UR6, UR5, 0xa ;  /* 0x00000005060c7291 */ /* 0x000fe2000f8e503f */
[----:B------:R-:W-:Y:S01]  /*1aa0*/  UMOV UR9, 0x40000040 ;  /* 0x4000004000097882 */ /* 0x000fe20000000000 */
[----:B------:R-:W-:-:S03]  /*1ab0*/  UMOV UR11, 0x40000040 ;  /* 0x40000040000b7882 */ /* 0x000fc60000000000 */
[----:B------:R-:W-:Y:S02]  /*1ac0*/  UMOV UR8, UR7 ;  /* 0x0000000700087c82 */ /* 0x000fe40008000000 */
[----:B------:R-:W-:Y:S02]  /*1ad0*/  UMOV UR10, UR12 ;  /* 0x0000000c000a7c82 */ /* 0x000fe40008000000 */
        /* <DEDUP_REMOVED lines=44> */
[----:B------:R-:W-:Y:S01]  /*1da0*/  BPT.TRAP 0x1 ;  /* 0x000000040000795c */ /* 0x000fe20000300000 */
.L_x_27:
[----:B------:R-:W-:-:S13]  /*1db0*/  ISETP.NE.AND P1, PT, R22, RZ, PT ;  /* 0x000000ff1600720c */ /* 0x000fda0003f25270 */
[----:B01----:R-:W-:-:S04]  /*1dc0*/  @P1 IMAD R4, R3, 0x8, R6 ;  /* 0x0000000803041824 */ /* 0x003fc800078e0206 */
[----:B------:R-:W-:-:S05]  /*1dd0*/  @P1 VIADD R5, R4, 0x20 ;  /* 0x0000002004051836 */ /* 0x000fca0000000000 */
[----:B------:R-:W-:-:S04]  /*1de0*/  @P1 PRMT R5, R152, 0x654, R5 ;  /* 0x0000065498051816 */ /* 0x000fc80000000005 */
[----:B------:R0:W-:Y:S01]  /*1df0*/  @P1 SYNCS.ARRIVE.TRANS64.RED.A1T0 RZ, [R5+URZ], RZ ;  /* 0x000000ff05ff19a7 */ /* 0x0001e2000810043f */
[----:B------:R-:W-:-:S13]  /*1e00*/  ISETP.GT.U32.AND P1, PT, R19, 0x1, PT ;  /* 0x000000011300780c */ /* 0x000fda0003f24070 */
[----:B0-----:R-:W-:Y:S05]  /*1e10*/  @P1 BRA `(.L_x_28) ;  /* 0x0000000000041947 */ /* 0x001fea0003800000 */
[----:B------:R-:W-:Y:S01]  /*1e20*/  BPT.TRAP 0x1 ;  /* 0x000000040000795c */ /* 0x000fe20000300000 */
.L_x_28:
[----:B------:R-:W-:Y:S01]  /*1e30*/  UIADD3 UR6, UR6, 0x1, URZ ;  /* 0x0000000106067890 */ /* 0x000fe2000fffe03f */
[C---:B------:R-:W-:Y:S01]  /*1e40*/  ISETP.GT.AND P2, PT, R0.reuse, 0x1, PT ;  /* 0x000000010000780c */ /* 0x040fe20003f44270 */
[----:B------:R-:W-:Y:S02]  /*1e50*/  VIADD R3, R3, 0x1 ;  /* 0x0000000103037836 */ /* 0x000fe40000000000 */
[----:B------:R-:W-:Y:S01]  /*1e60*/  UISETP.NE.AND UP0, UPT, UR6, 0x4, UPT ;  /* 0x000000040600788c */ /* 0x000fe2000bf05270 */
[----:B------:R-:W-:Y:S02]  /*1e70*/  VIADD R0, R0, 0xffffffff ;  /* 0xffffffff00007836 */ /* 0x000fe40000000000 */
[C---:B------:R-:W-:Y:S01]  /*1e80*/  ISETP.NE.AND P1, PT, R3.reuse, 0x4, PT ;  /* 0x000000040300780c */ /* 0x040fe20003f25270 */
[----:B------:R-:W-:Y:S02]  /*1e90*/  USEL UR7, URZ, 0x1, UP0 ;  /* 0x000000013f077887 */ /* 0x000fe40008000000 */
[----:B------:R-:W-:Y:S01]  /*1ea0*/  USEL UR6, UR6, URZ, UP0 ;  /* 0x0000003f06067287 */ /* 0x000fe20008000000 */
[----:B------:R-:W-:-:S03]  /*1eb0*/  SEL R3, R3, RZ, P1 ;  /* 0x000000ff03037207 */ /* 0x000fc60000800000 */
[----:B------:R-:W-:Y:S01]  /*1ec0*/  LOP3.LUT R7, R7, UR7, RZ, 0x3c, !PT ;  /* 0x0000000707077c12 */ /* 0x000fe2000f8e3cff */
[----:B------:R-:W-:Y:S07]  /*1ed0*/  @P2 BRA `(.L_x_29) ;  /* 0xfffffff800a82947 */ /* 0x000fee000383ffff */
.L_x_22:
[----:B------:R-:W3:Y:S02]  /*1ee0*/  LDC R0, c[0x0][0x28c] ;  /* 0x0000a300ff007b82 */ /* 0x000ee40000000800 */
[----:B---3--:R-:W-:-:S13]  /*1ef0*/  ISETP.GE.AND P1, PT, R0, 0x1, PT ;  /* 0x000000010000780c */ /* 0x008fda0003f26270 */
[----:B------:R-:W-:Y:S05]  /*1f00*/  @!P1 BRA `(.L_x_30) ;  /* 0x0000000000409947 */ /* 0x000fea0003800000 */
[----:B------:R-:W-:Y:S05]  /*1f10*/  @!P0 BRA `(.L_x_31) ;  /* 0x0000000000048947 */ /* 0x000fea0003800000 */
[----:B------:R-:W-:Y:S01]  /*1f20*/  BPT.TRAP 0x1 ;  /* 0x000000040000795c */ /* 0x000fe20000300000 */
.L_x_31:
[----:B------:R-:W-:Y:S01]  /*1f30*/  ISETP.NE.AND P0, PT, R22, RZ, PT ;  /* 0x000000ff1600720c */ /* 0x000fe20003f05270 */
[----:B------:R-:W-:-:S12]  /*1f40*/  UISETP.LT.AND UP1, UPT, UR40, 0x1, UPT ;  /* 0x000000012800788c */ /* 0x000fd8000bf21270 */
[----:B------:R-:W-:-:S05]  /*1f50*/  VOTEU.ANY UP0, P0 ;  /* 0x00000000003f7886 */ /* 0x000fca0000000100 */
[----:B------:R-:W-:-:S04]  /*1f60*/  @UP0 USEL UR4, UR40, 0x1, UP1 ;  /* 0x0000000128040887 */ /* 0x000fc80008800000 */
[----:B------:R-:W-:-:S06]  /*1f70*/  @UP0 UIADD3 UR4, UR39, UR40, -UR4 ;  /* 0x0000002827040290 */ /* 0x000fcc000fffe804 */
[----:B------:R-:W-:-:S05]  /*1f80*/  MOV R0, UR4 ;  /* 0x0000000400007c02 */ /* 0x000fca0008000f00 */
[----:B------:R-:W-:-:S05]  /*1f90*/  @P0 IMAD.SHL.U32 R0, R0, 0x8, RZ ;  /* 0x0000000800000824 */ /* 0x000fca00078e00ff */
[----:B------:R-:W-:-:S04]  /*1fa0*/  @P0 LOP3.LUT R0, R0, 0x18, RZ, 0xc0, !PT ;  /* 0x0000001800000812 */ /* 0x000fc800078ec0ff */
[----:B------:R-:W-:-:S04]  /*1fb0*/  @P0 IADD3 R3, R6, 0x20, R0 ;  /* 0x0000002006030810 */ /* 0x000fc80007ffe000 */
[----:B------:R-:W-:-:S04]  /*1fc0*/  @P0 PRMT R3, R152, 0x654, R3 ;  /* 0x0000065498030816 */ /* 0x000fc80000000003 */
[----:B------:R3:W-:Y:S01]  /*1fd0*/  @P0 SYNCS.ARRIVE.TRANS64.RED.A1T0 RZ, [R3+URZ], RZ ;  /* 0x000000ff03ff09a7 */ /* 0x0007e2000810043f */
[----:B------:R-:W-:-:S13]  /*1fe0*/  ISETP.GT.U32.AND P0, PT, R19, 0x1, PT ;  /* 0x000000011300780c */ /* 0x000fda0003f04070 */
[----:B---3--:R-:W-:Y:S05]  /*1ff0*/  @P0 BRA `(.L_x_30) ;  /* 0x0000000000040947 */ /* 0x008fea0003800000 */
[----:B------:R-:W-:Y:S01]  /*2000*/  BPT.TRAP 0x1 ;  /* 0x000000040000795c */ /* 0x000fe20000300000 */
.L_x_30:
[----:B------:R-:W3:Y:S01]  /*2010*/  LDC R6, c[0x0][0x288] ;  /* 0x0000a200ff067b82 */ /* 0x000ee20000000800 */
[--C-:B------:R-:W-:Y:S01]  /*2020*/  SHF.R.U32.HI R0, RZ, 0x2, R18.reuse ;  /* 0x00000002ff007819 */ /* 0x100fe20000011612 */
[----:B------:R-:W-:Y:S01]  /*2030*/  UIADD3 UR39, UR40, UR39, URZ ;  /* 0x0000002728277290 */ /* 0x000fe2000fffe03f */
[----:B01----:R-:W-:Y:S01]  /*2040*/  SHF.R.U32.HI R5, RZ, 0x7, R18 ;  /* 0x00000007ff057819 */ /* 0x003fe20000011612 */
[----:B------:R-:W-:Y:S01]  /*2050*/  IMAD.SHL.U32 R13, R154, 0x80, RZ ;  /* 0x000000809a0d7824 */ /* 0x000fe200078e00ff */
[----:B------:R-:W-:Y:S01]  /*2060*/  LOP3.LUT R3, R0, 0x7, RZ, 0xc0, !PT ;  /* 0x0000000700037812 */ /* 0x000fe200078ec0ff */
[----:B------:R-:W-:Y:S01]  /*2070*/  USHF.R.U32.HI UR4, URZ, 0x2, UR39 ;  /* 0x000000023f047899 */ /* 0x000fe20008011627 */
[----:B------:R-:W-:Y:S01]  /*2080*/  LOP3.LUT R4, R18, 0x60, RZ, 0xc0, !PT ;  /* 0x0000006012047812 */ /* 0x000fe200078ec0ff */
[----:B------:R-:W-:Y:S01]  /*2090*/  ULDC UR8, c[0x0][0x284] ;  /* 0x0000a10000087ab9 */ /* 0x000fe20000000800 */
[----:B------:R-:W-:Y:S01]  /*20a0*/  LOP3.LUT R0, R5, 0x1, RZ, 0xc0, !PT ;  /* 0x0000000105007812 */ /* 0x000fe200078ec0ff */
[----:B------:R-:W-:Y:S01]  /*20b0*/  ULOP3.LUT UR4, UR4, 0x1, URZ, 0xc0, !UPT ;  /* 0x0000000104047892 */ /* 0x000fe2000f8ec03f */
[----:B------:R-:W-:Y:S01]  /*20c0*/  SHF.R.U32.HI R10, RZ, 0x1, R4 ;  /* 0x00000001ff0a7819 */ /* 0x000fe20000011604 */
[----:B------:R-:W-:Y:S01]  /*20d0*/  UISETP.GT.U32.AND UP1, UPT, UR39, 0x3, UPT ;  /* 0x000000032700788c */ /* 0x000fe2000bf24070 */
[----:B------:R-:W-:Y:S01]  /*20e0*/  SHF.R.S32.HI R21, RZ, 0x1f, R23 ;  /* 0x0000001fff157819 */ /* 0x000fe20000011417 */
[----:B------:R-:W-:Y:S01]  /*20f0*/  IMAD.SHL.U32 R4, R0, 0x40, RZ ;  /* 0x0000004000047824 */ /* 0x000fe200078e00ff */
[--C-:B------:R-:W-:Y:S01]  /*2100*/  IADD3 R5, RZ, -R10, -R3.reuse ;  /* 0x8000000aff057210 */ /* 0x100fe20007ffe803 */
[----:B------:R-:W-:Y:S01]  /*2110*/  UISETP.NE.U32.AND UP0, UPT, UR4, 0x1, UPT ;  /* 0x000000010400788c */ /* 0x000fe2000bf05070 */
[----:B------:R-:W-:Y:S01]  /*2120*/  IMAD.WIDE R8, R153, 0x100, RZ ;  /* 0x0000010099087825 */ /* 0x000fe200078e02ff */
[----:B------:R-:W-:Y:S01]  /*2130*/  ULDC.64 UR6, c[0x0][0x5d0] ;  /* 0x0001740000067ab9 */ /* 0x000fe20000000a00 */
[----:B--2---:R-:W-:Y:S01]  /*2140*/  LOP3.LUT R157, R4, 0x40, R3, 0xe2, !PT ;  /* 0x00000040049d7812 */ /* 0x004fe200078ee203 */
[----:B------:R-:W-:Y:S01]  /*2150*/  UISETP.LT.U32.AND UP1, UPT, UR40, 0x4, UP1 ;  /* 0x000000042800788c */ /* 0x000fe20008f21070 */
[----:B------:R-:W-:Y:S01]  /*2160*/  LOP3.LUT R3, R18, 0x3, RZ, 0xc0, !PT ;  /* 0x0000000312037812 */ /* 0x000fe200078ec0ff */
[----:B------:R-:W-:Y:S01]  /*2170*/  UISETP.GT.U32.AND UP0, UPT, UR40, 0x3, !UP0 ;  /* 0x000000032800788c */ /* 0x000fe2000c704070 */
[----:B------:R-:W-:Y:S01]  /*2180*/  IMAD R4, R21, UR6, RZ ;  /* 0x0000000615047c24 */ /* 0x000fe2000f8e02ff */
[----:B---3--:R-:W-:Y:S01]  /*2190*/  ISETP.GE.AND P0, PT, R13, R6, PT ;  /* 0x000000060d00720c */ /* 0x008fe20003f06270 */
[----:B------:R-:W-:Y:S01]  /*21a0*/  IMAD R0, R0, -0x40, R5 ;  /* 0xffffffc000007824 */ /* 0x000fe200078e0205 */
[----:B------:R-:W-:Y:S01]  /*21b0*/  USEL UR5, URZ, 0x1, !UP1 ;  /* 0x000000013f057887 */ /* 0x000fe2000c800000 */
[----:B------:R-:W-:Y:S01]  /*21c0*/  IMAD R12, R3, -0x2, R6 ;  /* 0xfffffffe030c7824 */ /* 0x000fe200078e0206 */
[----:B------:R-:W-:Y:S01]  /*21d0*/  USEL UR4, URZ, 0x1, !UP0 ;  /* 0x000000013f047887 */ /* 0x000fe2000c000000 */
[----:B------:R-:W-:Y:S01]  /*21e0*/  IMAD.SHL.U32 R3, R153, 0x100, RZ ;  /* 0x0000010099037824 */ /* 0x000fe200078e00ff */
[----:B------:R-:W-:Y:S01]  /*21f0*/  ULOP3.LUT UR39, UR39, 0x3, URZ, 0xc0, !UPT ;  /* 0x0000000327277892 */ /* 0x000fe2000f8ec03f */
[----:B------:R-:W-:Y:S01]  /*2200*/  IMAD.SHL.U32 R6, R18, 0x2, RZ ;  /* 0x0000000212067824 */ /* 0x000fe200078e00ff */
[----:B------:R-:W-:Y:S01]  /*2210*/  ULOP3.LUT UR38, UR4, UR38, UR5, 0x96, !UPT ;  /* 0x0000002604267292 */ /* 0x000fe2000f8e9605 */
[----:B------:R-:W-:Y:S01]  /*2220*/  IMAD R11, R23, UR7, R4 ;  /* 0x00000007170b7c24 */ /* 0x000fe2000f8e0204 */
[----:B------:R-:W-:Y:S01]  /*2230*/  ISETP.GE.OR P0, PT, R3, UR8, P0 ;  /* 0x0000000803007c0c */ /* 0x000fe20008706670 */
[----:B------:R-:W-:Y:S01]  /*2240*/  IMAD.MOV.U32 R153, RZ, RZ, -0x1 ;  /* 0xffffffffff997424 */ /* 0x000fe200078e00ff */
[----:B------:R-:W-:-:S02]  /*2250*/  LOP3.LUT R6, R13, 0x6, R6, 0xf8, !PT ;  /* 0x000000060d067812 */ /* 0x000fc400078ef806 */
[----:B------:R-:W-:Y:S01]  /*2260*/  IADD3 R3, -R3, UR8, R0 ;  /* 0x0000000803037c10 */ /* 0x000fe2000fffe100 */
[----:B------:R-:W-:Y:S01]  /*2270*/  IMAD.IADD R0, R12, 0x1, -R13 ;  /* 0x000000010c007824 */ /* 0x000fe200078e0a0d */
[----:B------:R-:W-:Y:S02]  /*2280*/  SHF.R.S32.HI R7, RZ, 0x1f, R6 ;  /* 0x0000001fff077819 */ /* 0x000fe40000011406 */
[----:B------:R-:W-:Y:S01]  /*2290*/  LOP3.LUT R157, R8, R157, R10, 0xfe, !PT ;  /* 0x0000009d089d7212 */ /* 0x000fe200078efe0a */
[----:B------:R-:W-:-:S04]  /*22a0*/  IMAD.WIDE.U32 R4, R23, UR6, R6 ;  /* 0x0000000617047c25 */ /* 0x000fc8000f8e0006 */
[----:B------:R-:W-:Y:S01]  /*22b0*/  IMAD.IADD R11, R5, 0x1, R11 ;  /* 0x00000001050b7824 */ /* 0x000fe200078e020b */
[----:B------:R-:W-:Y:S01]  /*22c0*/  MOV R10, R4 ;  /* 0x00000004000a7202 */ /* 0x000fe20000000f00 */
[----:B------:R-:W-:Y:S06]  /*22d0*/  @P0 BRA `(.L_x_32) ;  /* 0x0000008400680947 */ /* 0x000fec0003800000 */
[----:B------:R-:W0:Y:S01]  /*22e0*/  LDC.64 R4, c[0x0][0x5c8] ;  /* 0x00017200ff047b82 */ /* 0x000e220000000a00 */
[----:B-----5:R-:W-:Y:S01]  /*22f0*/  FSETP.NEU.AND P0, PT, R156, RZ, PT ;  /* 0x000000ff9c00720b */ /* 0x020fe20003f0d000 */
[----:B------:R-:W-:Y:S01]  /*2300*/  BSSY B0, `(.L_x_32) ;  /* 0x0000857000007945 */ /* 0x000fe20003800000 */
[----:B------:R-:W-:-:S04]  /*2310*/  ISETP.GT.AND P3, PT, R3, RZ, PT ;  /* 0x000000ff0300720c */ /* 0x000fc80003f64270 */
[----:B------:R-:W-:Y:S01]  /*2320*/  ISETP.GT.AND P1, PT, R0, RZ, P3 ;  /* 0x000000ff0000720c */ /* 0x000fe20001f24270 */
[-C--:B0-----:R-:W-:Y:S02]  /*2330*/  IMAD R12, R9, R4.reuse, RZ ;  /* 0x00000004090c7224 */ /* 0x081fe400078e02ff */
[----:B------:R-:W-:-:S04]  /*2340*/  IMAD.WIDE.U32 R168, R157, R4, R10 ;  /* 0x000000049da87225 */ /* 0x000fc800078e000a */
[----:B------:R-:W-:-:S04]  /*2350*/  IMAD R11, R157, R5, R12 ;  /* 0x000000059d0b7224 */ /* 0x000fc800078e020c */
[----:B------:R-:W-:Y:S01]  /*2360*/  IMAD.IADD R167, R169, 0x1, R11 ;  /* 0x00000001a9a77824 */ /* 0x000fe200078e020b */
[----:B------:R-:W-:Y:S06]  /*2370*/  @!P0 BRA `(.L_x_33) ;  /* 0x0000006000088947 */ /* 0x000fec0003800000 */
[----:B------:R-:W0:Y:S01]  /*2380*/  LDC.64 R12, c[0x0][0x5b8] ;  /* 0x00016e00ff0c7b82 */ /* 0x000e220000000a00 */
[----:B------:R-:W-:-:S07]  /*2390*/  ULDC.64 UR4, c[0x0][0x5c0] ;  /* 0x0001700000047ab9 */ /* 0x000fce0000000a00 */
[----:B------:R-:W1:Y:S08]  /*23a0*/  LDC.64 R14, c[0x0][0x5b0] ;  /* 0x00016c00ff0e7b82 */ /* 0x000e700000000a00 */
[----:B------:R-:W2:Y:S01]  /*23b0*/  LDC.64 R10, c[0x0][0x5a8] ;  /* 0x00016a00ff0a7b82 */ /* 0x000ea20000000a00 */
[----:B0-----:R-:W-:-:S04]  /*23c0*/  IMAD R20, R21, R12, RZ ;  /* 0x0000000c15147224 */ /* 0x001fc800078e02ff */
[C---:B------:R-:W-:Y:S02]  /*23d0*/  IMAD R13, R23.reuse, R13, R20 ;  /* 0x0000000d170d7224 */ /* 0x040fe400078e0214 */
[----:B------:R-:W-:-:S04]  /*23e0*/  IMAD.WIDE.U32 R20, R23, R12, R6 ;  /* 0x0000000c17147225 */ /* 0x000fc800078e0006 */
[-C--:B-1----:R-:W-:Y:S02]  /*23f0*/  IMAD R154, R9, R14.reuse, RZ ;  /* 0x0000000e099a7224 */ /* 0x082fe400078e02ff */
[----:B------:R-:W-:Y:S02]  /*2400*/  IMAD.IADD R159, R21, 0x1, R13 ;  /* 0x00000001159f7824 */ /* 0x000fe400078e020d */
[----:B------:R-:W-:Y:S02]  /*2410*/  IMAD.MOV.U32 R158, RZ, RZ, R20 ;  /* 0x000000ffff9e7224 */ /* 0x000fe400078e0014 */
[C---:B------:R-:W-:Y:S02]  /*2420*/  IMAD R169, R157.reuse, R15, R154 ;  /* 0x0000000f9da97224 */ /* 0x040fe400078e029a */
[----:B------:R-:W-:-:S04]  /*2430*/  IMAD.WIDE.U32 R160, R157, R14, R158 ;  /* 0x0000000e9da07225 */ /* 0x000fc800078e009e */
[----:B------:R-:W-:Y:S01]  /*2440*/  IMAD.IADD R154, R161, 0x1, R169 ;  /* 0x00000001a19a7824 */ /* 0x000fe200078e02a9 */
[----:B--2---:R-:W-:-:S04]  /*2450*/  LEA R162, P0, R160, R10, 0x1 ;  /* 0x0000000aa0a27211 */ /* 0x004fc800078008ff */
[----:B------:R-:W-:-:S05]  /*2460*/  LEA.HI.X R163, R160, R11, R154, 0x1, P0 ;  /* 0x0000000ba0a37211 */ /* 0x000fca00000f0c9a */
[----:B------:R-:W2:Y:S01]  /*2470*/  @P1 LDG.E.LTC128B.U16 R154, desc[UR36][R162.64] ;  /* 0x00000024a29a1981 */ /* 0x000ea2000c1e1520 */
[----:B------:R-:W-:Y:S01]  /*2480*/  IMAD.WIDE.U32 R164, R157, R14, R6 ;  /* 0x0000000e9da47225 */ /* 0x000fe200078e0006 */
[----:B------:R-:W-:Y:S01]  /*2490*/  ISETP.GT.AND P2, PT, R0, 0x1, P3 ;  /* 0x000000010000780c */ /* 0x000fe20001f44270 */
[----:B------:R-:W-:Y:S01]  /*24a0*/  BSSY B1, `(.L_x_34) ;  /* 0x0000012000017945 */ /* 0x000fe20003800000 */
[----:B------:R-:W-:Y:S01]  /*24b0*/  LEA R160, P0, R168, UR4, 0x1 ;  /* 0x00000004a8a07c11 */ /* 0x000fe2000f8008ff */
[----:B------:R-:W-:Y:S02]  /*24c0*/  IMAD.IADD R165, R169, 0x1, R165 ;  /* 0x00000001a9a57824 */ /* 0x000fe400078e02a5 */
[----:B------:R-:W-:-:S04]  /*24d0*/  IMAD.WIDE.U32 R164, R23, R12, R164 ;  /* 0x0000000c17a47225 */ /* 0x000fc800078e00a4 */
[----:B--2---:R-:W-:-:S05]  /*24e0*/  HADD2.F32 R161, -RZ, R154.H0_H0 ;  /* 0x2000009affa17230 */ /* 0x004fca0000004100 */
[----:B------:R-:W-:-:S04]  /*24f0*/  FMUL R161, R161, R156 ;  /* 0x0000009ca1a17220 */ /* 0x000fc80000400000 */
[----:B------:R-:W-:Y:S01]  /*2500*/  FFMA R161, R88, R155, R161 ;  /* 0x0000009b58a17223 */ /* 0x000fe200000000a1 */
[----:B------:R-:W-:-:S04]  /*2510*/  IMAD.IADD R88, R13, 0x1, R165 ;  /* 0x000000010d587824 */ /* 0x000fc800078e02a5 */
[----:B------:R-:W-:Y:S02]  /*2520*/  F2FP.F16.F32.PACK_AB R163, RZ, R161 ;  /* 0x000000a1ffa3723e */ /* 0x000fe400000000ff */
[----:B------:R-:W-:Y:S02]  /*2530*/  LEA.HI.X R161, R168, UR5, R167, 0x1, P0 ;  /* 0x00000005a8a17c11 */ /* 0x000fe400080f0ca7 */
[----:B------:R-:W-:Y:S02]  /*2540*/  PRMT R165, R163, 0x7610, R165 ;  /* 0x00007610a3a57816 */ /* 0x000fe400000000a5 */
[----:B------:R-:W-:-:S03]  /*2550*/  LEA R162, P0, R164, R10, 0x1 ;  /* 0x0000000aa4a27211 */ /* 0x000fc600078008ff */
[----:B------:R0:W-:Y:S01]  /*2560*/  @P1 STG.E.U16 desc[UR36][R160.64], R165 ;  /* 0x000000a5a0001986 */ /* 0x0001e2000c101524 */
[----:B------:R-:W-:Y:S01]  /*2570*/  LEA.HI.X R163, R164, R11, R88, 0x1, P0 ;  /* 0x0000000ba4a37211 */ /* 0x000fe200000f0c58 */
[C---:B------:R-:W-:Y:S01]  /*2580*/  IMAD.SHL.U32 R164, R14.reuse, 0x8, RZ ;  /* 0x000000080ea47824 */ /* 0x040fe200078e00ff */
[----:B0-----:R-:W-:Y:S01]  /*2590*/  SHF.L.U64.HI R165, R14, 0x3, R15 ;  /* 0x000000030ea57819 */ /* 0x001fe2000001020f */
[----:B------:R-:W-:Y:S06]  /*25a0*/  @!P2 BRA `(.L_x_35) ;  /* 0x000000000004a947 */ /* 0x000fec0003800000 */
[----:B------:R0:W5:Y:S02]  /*25b0*/  LDG.E.LTC128B.U16 R154, desc[UR36][R162.64+0x2] ;  /* 0x00000224a29a7981 */ /* 0x000164000c1e1520 */
.L_x_35:
[----:B------:R-:W-:Y:S05]  /*25c0*/  BSYNC B1 ;  /* 0x0000000000017941 */ /* 0x000fea0003800000 */
.L_x_34:
[----:B-----5:R-:W-:Y:S01]  /*25d0*/  HADD2.F32 R167, -RZ, R154.H0_H0 ;  /* 0x2000009affa77230 */ /* 0x020fe20000004100 */
[----:B------:R-:W-:Y:S01]  /*25e0*/  ISETP.GT.AND P0, PT, R3, 0x8, PT ;  /* 0x000000080300780c */ /* 0x000fe20003f04270 */
[----:B------:R-:W-:-:S04]  /*25f0*/  IMAD.WIDE.U32 R172, R157, R14, R164 ;  /* 0x0000000e9dac7225 */ /* 0x000fc800078e00a4 */
[----:B------:R-:W-:Y:S01]  /*2600*/  FMUL R88, R167, R156 ;  /* 0x0000009ca7587220 */ /* 0x000fe20000400000 */
[----:B------:R-:W-:Y:S01]  /*2610*/  IMAD.IADD R171, R169, 0x1, R173 ;  /* 0x00000001a9ab7824 */ /* 0x000fe200078e02ad */
[----:B------:R-:W-:Y:S02]  /*2620*/  IADD3 R167, P4, R20, R172, RZ ;  /* 0x000000ac14a77210 */ /* 0x000fe40007f9e0ff */
[----:B------:R-:W-:Y:S01]  /*2630*/  FFMA R89, R89, R155, R88 ;  /* 0x0000009b59597223 */ /* 0x000fe20000000058 */
[----:B------:R-:W-:Y:S02]  /*2640*/  ISETP.GT.AND P1, PT, R0, RZ, P0 ;  /* 0x000000ff0000720c */ /* 0x000fe40000724270 */
[----:B------:R-:W-:Y:S02]  /*2650*/  IADD3.X R168, R171, R159, RZ, P4, !PT ;  /* 0x0000009faba87210 */ /* 0x000fe400027fe4ff */
[----:B------:R-:W-:Y:S02]  /*2660*/  LEA R88, P4, R167, R10, 0x1 ;  /* 0x0000000aa7587211 */ /* 0x000fe400078808ff */
[----:B------:R-:W-:-:S02]  /*2670*/  F2FP.F16.F32.PACK_AB R169, RZ, R89 ;  /* 0x00000059ffa9723e */ /* 0x000fc400000000ff */
[--C-:B------:R-:W-:Y:S02]  /*2680*/  LEA.HI.X R89, R167, R11, R168.reuse, 0x1, P4 ;  /* 0x0000000ba7597211 */ /* 0x100fe400020f0ca8 */
[----:B------:R-:W-:-:S05]  /*2690*/  PRMT R168, R169, 0x7610, R168 ;  /* 0x00007610a9a87816 */ /* 0x000fca00000000a8 */
[----:B------:R1:W-:Y:S04]  /*26a0*/  @P2 STG.E.U16 desc[UR36][R160.64+0x2], R168 ;  /* 0x000002a8a0002986 */ /* 0x0003e8000c101524 */
[----:B------:R2:W3:Y:S01]  /*26b0*/  @P1 LDG.E.LTC128B.U16 R154, desc[UR36][R88.64] ;  /* 0x00000024589a1981 */ /* 0x0004e2000c1e1520 */
[----:B------:R-:W-:Y:S01]  /*26c0*/  IMAD.SHL.U32 R167, R4, 0x10, RZ ;  /* 0x0000001004a77824 */ /* 0x000fe200078e00ff */
[----:B------:R-:W-:Y:S01]  /*26d0*/  IADD3 R172, P2, R6, R172, RZ ;  /* 0x000000ac06ac7210 */ /* 0x000fe20007f5e0ff */
[----:B------:R-:W-:Y:S03]  /*26e0*/  BSSY B1, `(.L_x_36) ;  /* 0x0000011000017945 */ /* 0x000fe60003800000 */
[----:B------:R-:W-:Y:S01]  /*26f0*/  IADD3 R170, P4, R167, R160, RZ ;  /* 0x000000a0a7aa7210 */ /* 0x000fe20007f9e0ff */
[----:B------:R-:W-:Y:S01]  /*2700*/  IMAD.X R173, R7, 0x1, R171, P2 ;  /* 0x0000000107ad7824 */ /* 0x000fe200010e06ab */
[----:B------:R-:W-:Y:S01]  /*2710*/  ISETP.GT.AND P2, PT, R0, 0x1, P0 ;  /* 0x000000010000780c */ /* 0x000fe20000744270 */
[----:B------:R-:W-:-:S04]  /*2720*/  IMAD.WIDE.U32 R172, R23, R12, R172 ;  /* 0x0000000c17ac7225 */ /* 0x000fc800078e00ac */
[----:B-1----:R-:W-:Y:S01]  /*2730*/  IMAD.IADD R168, R13, 0x1, R173 ;  /* 0x000000010da87824 */ /* 0x002fe200078e02ad */
[----:B--2---:R-:W-:-:S04]  /*2740*/  LEA R88, P5, R172, R10, 0x1 ;  /* 0x0000000aac587211 */ /* 0x004fc800078a08ff */
[----:B------:R-:W-:Y:S01]  /*2750*/  LEA.HI.X R89, R172, R11, R168, 0x1, P5 ;  /* 0x0000000bac597211 */ /* 0x000fe200028f0ca8 */
[----:B---3--:R-:W-:-:S05]  /*2760*/  HADD2.F32 R169, -RZ, R154.H0_H0 ;  /* 0x2000009affa97230 */ /* 0x008fca0000004100 */
[----:B------:R-:W-:-:S04]  /*2770*/  FMUL R169, R169, R156 ;  /* 0x0000009ca9a97220 */ /* 0x000fc80000400000 */
[----:B------:R-:W-:Y:S01]  /*2780*/  FFMA R90, R90, R155, R169 ;  /* 0x0000009b5a5a7223 */ /* 0x000fe200000000a9 */
[----:B------:R-:W-:-:S04]  /*2790*/  SHF.L.U64.HI R169, R4, 0x4, R5 ;  /* 0x0000000404a97819 */ /* 0x000fc80000010205 */
[----:B------:R-:W-:Y:S01]  /*27a0*/  F2FP.F16.F32.PACK_AB R90, RZ, R90 ;  /* 0x0000005aff5a723e */ /* 0x000fe200000000ff */
[----:B------:R-:W-:-:S05]  /*27b0*/  IMAD.X R171, R169, 0x1, R161, P4 ;  /* 0x00000001a9ab7824 */ /* 0x000fca00020e06a1 */
[----:B------:R1:W-:Y:S01]  /*27c0*/  @P1 STG.E.U16 desc[UR36][R170.64], R90 ;  /* 0x0000005aaa001986 */ /* 0x0003e2000c101524 */
[----:B------:R-:W-:Y:S05]  /*27d0*/  @!P2 BRA `(.L_x_37) ;  /* 0x000000000004a947 */ /* 0x000fea0003800000 */
[----:B------:R2:W5:Y:S02]  /*27e0*/  LDG.E.LTC128B.U16 R154, desc[UR36][R88.64+0x2] ;  /* 0x00000224589a7981 */ /* 0x000564000c1e1520 */
.L_x_37:
[----:B------:R-:W-:Y:S05]  /*27f0*/  BSYNC B1 ;  /* 0x0000000000017941 */ /* 0x000fea0003800000 */
.L_x_36:
[----:B-----5:R-:W-:Y:S01]  /*2800*/  HADD2.F32 R173, -RZ, R154.H0_H0 ;  /* 0x2000009affad7230 */ /* 0x020fe20000004100 */
[----:B------:R-:W-:Y:S01]  /*2810*/  ISETP.GT.AND P1, PT, R0, 0x8, P3 ;  /* 0x000000080000780c */ /* 0x000fe20001f24270 */
[----:B------:R-:W-:Y:S03]  /*2820*/  BSSY B1, `(.L_x_38) ;  /* 0x000000a000017945 */ /* 0x000fe60003800000 */
[----:B-1----:R-:W-:-:S04]  /*2830*/  FMUL R90, R173, R156 ;  /* 0x0000009cad5a7220 */ /* 0x002fc80000400000 */
[----:B------:R-:W-:Y:S01]  /*2840*/  FFMA R90, R91, R155, R90 ;  /* 0x0000009b5b5a7223 */ /* 0x000fe2000000005a */
[----:B------:R-:W-:-:S04]  /*2850*/  @P2 IMAD.MOV.U32 R91, RZ, RZ, R171 ;  /* 0x000000ffff5b2224 */ /* 0x000fc800078e00ab */
[----:B------:R-:W-:-:S04]  /*2860*/  F2FP.F16.F32.PACK_AB R90, RZ, R90 ;  /* 0x0000005aff5a723e */ /* 0x000fc800000000ff */
[----:B------:R-:W-:Y:S01]  /*2870*/  PRMT R168, R90, 0x7610, R168 ;  /* 0x000076105aa87816 */ /* 0x000fe200000000a8 */
[----:B------:R-:W-:-:S05]  /*2880*/  @P2 IMAD.MOV.U32 R90, RZ, RZ, R170 ;  /* 0x000000ffff5a2224 */ /* 0x000fca00078e00aa */
[----:B------:R1:W-:Y:S01]  /*2890*/  @P2 STG.E.U16 desc[UR36][R90.64+0x2], R168 ;  /* 0x000002a85a002986 */ /* 0x0003e2000c101524 */
[----:B------:R-:W-:Y:S05]  /*28a0*/  @!P1 BRA `(.L_x_39) ;  /* 0x0000000000049947 */ /* 0x000fea0003800000 */
[----:B------:R3:W5:Y:S02]  /*28b0*/  LDG.E.LTC128B.U16 R154, desc[UR36][R162.64+0x10] ;  /* 0x00001024a29a7981 */ /* 0x000764000c1e1520 */
.L_x_39:
[----:B------:R-:W-:Y:S05]  /*28c0*/  BSYNC B1 ;  /* 0x0000000000017941 */ /* 0x000fea0003800000 */
.L_x_38:
[----:B-1---5:R-:W-:Y:S01]  /*28d0*/  HADD2.F32 R91, -RZ, R154.H0_H0 ;  /* 0x2000009aff5b7230 */ /* 0x022fe20000004100 */
[----:B------:R-:W-:Y:S01]  /*28e0*/  ISETP.GT.AND P2, PT, R0, 0x9, P3 ;  /* 0x000000090000780c */ /* 0x000fe20001f44270 */
[----:B------:R-:W-:Y:S01]  /*28f0*/  @P1 IMAD.MOV.U32 R90, RZ, RZ, R160 ;  /* 0x000000ffff5a1224 */ /* 0x000fe200078e00a0 */
[----:B------:R-:W-:Y:S02]  /*2900*/  BSSY B1, `(.L_x_40) ;  /* 0x0000009000017945 */ /* 0x000fe40003800000 */
[----:B------:R-:W-:-:S04]  /*2910*/  FMUL R91, R91, R156 ;  /* 0x0000009c5b5b7220 */ /* 0x000fc80000400000 */
[----:B------:R-:W-:-:S05]  /*2920*/  FFMA R91, R92, R155, R91 ;  /* 0x0000009b5c5b7223 */ /* 0x000fca000000005b */
[----:B------:R-:W-:-:S04]  /*2930*/  F2FP.F16.F32.PACK_AB R91, RZ, R91 ;  /* 0x0000005bff5b723e */ /* 0x000fc800000000ff */
[----:B------:R-:W-:Y:S01]  /*2940*/  PRMT R92, R91, 0x7610, R92 ;  /* 0x000076105b5c7816 */ /* 0x000fe2000000005c */
[----:B------:R-:W-:-:S05]  /*2950*/  @P1 IMAD.MOV.U32 R91, RZ, RZ, R161 ;  /* 0x000000ffff5b1224 */ /* 0x000fca00078e00a1 */
[----:B------:R1:W-:Y:S01]  /*2960*/  @P1 STG.E.U16 desc[UR36][R90.64+0x10], R92 ;  /* 0x0000105c5a001986 */ /* 0x0003e2000c101524 */
[----:B------:R-:W-:Y:S05]  /*2970*/  @!P2 BRA `(.L_x_41) ;  /* 0x000000000004a947 */ /* 0x000fea0003800000 */
[----:B------:R4:W5:Y:S02]  /*2980*/  LDG.E.LTC128B.U16 R154, desc[UR36][R162.64+0x12] ;  /* 0x00001224a29a7981 */ /* 0x000964000c1e1520 */
.L_x_41:
[----:B------:R-:W-:Y:S05]  /*2990*/  BSYNC B1 ;  /* 0x0000000000017941 */ /* 0x000fea0003800000 */
.L_x_40:
[----:B-1---5:R-:W-:Y:S01]  /*29a0*/  HADD2.F32 R91, -RZ, R154.H0_H0 ;  /* 0x2000009aff5b7230 */ /* 0x022fe20000004100 */
[----:B------:R-:W-:Y:S01]  /*29b0*/  ISETP.GT.AND P1, PT, R0, 0x8, P0 ;  /* 0x000000080000780c */ /* 0x000fe20000724270 */
[----:B------:R-:W-:Y:S03]  /*29c0*/  BSSY B1, `(.L_x_42) ;  /* 0x000000a000017945 */ /* 0x000fe60003800000 */
[----:B------:R-:W-:Y:S01]  /*29d0*/  FMUL R90, R91, R156 ;  /* 0x0000009c5b5a7220 */ /* 0x000fe20000400000 */
[----:B------:R-:W-:-:S03]  /*29e0*/  @P2 IMAD.MOV.U32 R91, RZ, RZ, R161 ;  /* 0x000000ffff5b2224 */ /* 0x000fc600078e00a1 */
[----:B------:R-:W-:-:S05]  /*29f0*/  FFMA R90, R93, R155, R90 ;  /* 0x0000009b5d5a7223 */ /* 0x000fca000000005a */
[----:B------:R-:W-:-:S04]  /*2a00*/  F2FP.F16.F32.PACK_AB R90, RZ, R90 ;  /* 0x0000005aff5a723e */ /* 0x000fc800000000ff */
[----:B------:R-:W-:Y:S02]  /*2a10*/  PRMT R92, R90, 0x7610, R92 ;  /* 0x000076105a5c7816 */ /* 0x000fe4000000005c */
[----:B------:R-:W-:-:S05]  /*2a20*/  @P2 MOV R90, R160 ;  /* 0x000000a0005a2202 */ /* 0x000fca0000000f00 */
[----:B------:R1:W-:Y:S01]  /*2a30*/  @P2 STG.E.U16 desc[UR36][R90.64+0x12], R92 ;  /* 0x0000125c5a002986 */ /* 0x0003e2000c101524 */
[----:B------:R-:W-:Y:S05]  /*2a40*/  @!P1 BRA `(.L_x_43) ;  /* 0x0000000000049947 */ /* 0x000fea0003800000 */
[----:B------:R0:W5:Y:S02]  /*2a50*/  LDG.E.LTC128B.U16 R154, desc[UR36][R88.64+0x10] ;  /* 0x00001024589a7981 */ /* 0x000164000c1e1520 */
.L_x_43:
[----:B------:R-:W-:Y:S05]  /*2a60*/  BSYNC B1 ;  /* 0x0000000000017941 */ /* 0x000fea0003800000 */
.L_x_42:
        /* <DEDUP_REMOVED lines=12> */
.L_x_45:
[----:B------:R-:W-:Y:S05]  /*2b30*/  BSYNC B1 ;  /* 0x0000000000017941 */ /* 0x000fea0003800000 */
.L_x_44:
[----:B-1---5:R-:W-:Y:S01]  /*2b40*/  HADD2.F32 R91, -RZ, R154.H0_H0 ;  /* 0x2000009aff5b7230 */ /* 0x022fe20000004100 */
[----:B------:R-:W-:Y:S01]  /*2b50*/  ISETP.GT.AND P1, PT, R0, 0x10, P3 ;  /* 0x000000100000780c */ /* 0x000fe20001f24270 */
[----:B------:R-:W-:Y:S03]  /*2b60*/  BSSY B1, `(.L_x_46) ;  /* 0x000000a000017945 */ /* 0x000fe60003800000 */
[----:B------:R-:W-:Y:S01]  /*2b70*/  FMUL R90, R91, R156 ;  /* 0x0000009c5b5a7220 */ /* 0x000fe20000400000 */
[----:B------:R-:W-:-:S03]  /*2b80*/  @P2 IMAD.MOV.U32 R91, RZ, RZ, R171 ;  /* 0x000000ffff5b2224 */ /* 0x000fc600078e00ab */
[----:B------:R-:W-:-:S05]  /*2b90*/  FFMA R90, R95, R155, R90 ;  /* 0x0000009b5f5a7223 */ /* 0x000fca000000005a */
[----:B------:R-:W-:-:S04]  /*2ba0*/  F2FP.F16.F32.PACK_AB R90, RZ, R90 ;  /* 0x0000005aff5a723e */ /* 0x000fc800000000ff */
[----:B------:R-:W-:Y:S01]  /*2bb0*/  PRMT R92, R90, 0x7610, R92 ;  /* 0x000076105a5c7816 */ /* 0x000fe2000000005c */
[----:B------:R-:W-:-:S05]  /*2bc0*/  @P2 IMAD.MOV.U32 R90, RZ, RZ, R170 ;  /* 0x000000ffff5a2224 */ /* 0x000fca00078e00aa */
[----:B------:R1:W-:Y:S01]  /*2bd0*/  @P2 STG.E.U16 desc[UR36][R90.64+0x12], R92 ;  /* 0x0000125c5a002986 */ /* 0x0003e2000c101524 */
[----:B------:R-:W-:Y:S05]  /*2be0*/  @!P1 BRA `(.L_x_47) ;  /* 0x0000000000049947 */ /* 0x000fea0003800000 */
[----:B------:R0:W5:Y:S02]  /*2bf0*/  LDG.E.LTC128B.U16 R154, desc[UR36][R162.64+0x20] ;  /* 0x00002024a29a7981 */ /* 0x000164000c1e1520 */
.L_x_47:
[----:B------:R-:W-:Y:S05]  /*2c00*/  BSYNC B1 ;  /* 0x0000000000017941 */ /* 0x000fea0003800000 */
.L_x_46:
        /* <DEDUP_REMOVED lines=12> */
.L_x_49:
[----:B------:R-:W-:Y:S05]  /*2cd0*/  BSYNC B1 ;  /* 0x0000000000017941 */ /* 0x000fea0003800000 */
.L_x_48:
[----:B-1---5:R-:W-:Y:S01]  /*2ce0*/  HADD2.F32 R91, -RZ, R154.H0_H0 ;  /* 0x2000009aff5b7230 */ /* 0x022fe20000004100 */
[----:B------:R-:W-:Y:S01]  /*2cf0*/  ISETP.GT.AND P1, PT, R0, 0x10, P0 ;  /* 0x000000100000780c */ /* 0x000fe20000724270 */
[----:B------:R-:W-:Y:S03]  /*2d00*/  BSSY B1, `(.L_x_50) ;  /* 0x000000a000017945 */ /* 0x000fe60003800000 */
[----:B------:R-:W-:Y:S01]  /*2d10*/  FMUL R90, R91, R156 ;  /* 0x0000009c5b5a7220 */ /* 0x000fe20000400000 */
[----:B------:R-:W-:-:S03]  /*2d20*/  @P2 MOV R91, R161 ;  /* 0x000000a1005b2202 */ /* 0x000fc60000000f00 */
[----:B------:R-:W-:-:S05]  /*2d30*/  FFMA R90, R97, R155, R90 ;  /* 0x0000009b615a7223 */ /* 0x000fca000000005a */
[----:B------:R-:W-:-:S04]  /*2d40*/  F2FP.F16.F32.PACK_AB R90, RZ, R90 ;  /* 0x0000005aff5a723e */ /* 0x000fc800000000ff */
[----:B------:R-:W-:Y:S01]  /*2d50*/  PRMT R92, R90, 0x7610, R92 ;  /* 0x000076105a5c7816 */ /* 0x000fe2000000005c */
[----:B------:R-:W-:-:S05]  /*2d60*/  @P2 IMAD.MOV.U32 R90, RZ, RZ, R160 ;  /* 0x000000ffff5a2224 */ /* 0x000fca00078e00a0 */
[----:B------:R1:W-:Y:S01]  /*2d70*/  @P2 STG.E.U16 desc[UR36][R90.64+0x22], R92 ;  /* 0x0000225c5a002986 */ /* 0x0003e2000c101524 */
[----:B------:R-:W-:Y:S05]  /*2d80*/  @!P1 BRA `(.L_x_51) ;  /* 0x0000000000049947 */ /* 0x000fea0003800000 */
[----:B------:R0:W5:Y:S02]  /*2d90*/  LDG.E.LTC128B.U16 R154, desc[UR36][R88.64+0x20] ;  /* 0x00002024589a7981 */ /* 0x000164000c1e1520 */
.L_x_51:
[----:B------:R-:W-:Y:S05]  /*2da0*/  BSYNC B1 ;  /* 0x0000000000017941 */ /* 0x000fea0003800000 */
.L_x_50:
        /* <DEDUP_REMOVED lines=12> */
.L_x_53:
[----:B------:R-:W-:Y:S05]  /*2e70*/  BSYNC B1 ;  /* 0x0000000000017941 */ /* 0x000fea0003800000 */
.L_x_52:
        /* <DEDUP_REMOVED lines=12> */
.L_x_55:
[----:B------:R-:W-:Y:S05]  /*2f40*/  BSYNC B1 ;  /* 0x0000000000017941 */ /* 0x000fea0003800000 */
.L_x_54:
        /* <DEDUP_REMOVED lines=12> */
.L_x_57:
[----:B------:R-:W-:Y:S05]  /*3010*/  BSYNC B1 ;  /* 0x0000000000017941 */ /* 0x000fea0003800000 */
.L_x_56:
        /* <DEDUP_REMOVED lines=12> */
.L_x_59:
[----:B------:R-:W-:Y:S05]  /*30e0*/  BSYNC B1 ;  /* 0x0000000000017941 */ /* 0x000fea0003800000 */
.L_x_58:
[----:B-1---5:R-:W-:Y:S01]  /*30f0*/  HADD2.F32 R91, -RZ, R154.H0_H0 ;  /* 0x2000009aff5b7230 */ /* 0x022fe20000004100 */
[----:B------:R-:W-:Y:S01]  /*3100*/  @P1 MOV R90, R170 ;  /* 0x000000aa005a1202 */ /* 0x000fe20000000f00 */
[----:B------:R-:W-:Y:S01]  /*3110*/  BSSY B1, `(.L_x_60) ;  /* 0x000000a000017945 */ /* 0x000fe20003800000 */
[----:B------:R-:W-:Y:S02]  /*3120*/  ISETP.GT.AND P2, PT, R0, 0x19, P0 ;  /* 0x000000190000780c */ /* 0x000fe40000744270 */
        /* <DEDUP_REMOVED lines=8> */
.L_x_61:
[----:B------:R-:W-:Y:S05]  /*31b0*/  BSYNC B1 ;  /* 0x0000000000017941 */ /* 0x000fea0003800000 */
.L_x_60:
        /* <DEDUP_REMOVED lines=12> */
.L_x_63:
[----:B------:R-:W-:Y:S05]  /*3280*/  BSYNC B1 ;  /* 0x0000000000017941 */ /* 0x000fea0003800000 */
.L_x_62:
        /* <DEDUP_REMOVED lines=12> */
.L_x_65:
[----:B------:R-:W-:Y:S05]  /*3350*/  BSYNC B1 ;  /* 0x0000000000017941 */ /* 0x000fea0003800000 */
.L_x_64:
        /* <DEDUP_REMOVED lines=12> */
.L_x_67:
[----:B------:R-:W-:Y:S05]  /*3420*/  BSYNC B1 ;  /* 0x0000000000017941 */ /* 0x000fea0003800000 */
.L_x_66:
[----:B-1---5:R-:W-:Y:S01]  /*3430*/  HADD2.F32 R91, -RZ, R154.H0_H0 ;  /* 0x2000009aff5b7230 */ /* 0x022fe20000004100 */
[----:B------:R-:W-:Y:S01]  /*3440*/  ISETP.GT.AND P2, PT, R0, 0x21, P0 ;  /* 0x000000210000780c */ /* 0x000fe20000744270 */
[----:B------:R-:W-:Y:S01]  /*3450*/  @P1 IMAD.MOV.U32 R90, RZ, RZ, R170 ;  /* 0x000000ffff5a1224 */ /* 0x000fe200078e00aa */
[----:B------:R-:W-:Y:S02]  /*3460*/  BSSY B1, `(.L_x_68) ;  /* 0x0000009000017945 */ /* 0x000fe40003800000 */
[----:B------:R-:W-:-:S04]  /*3470*/  FMUL R91, R91, R156 ;  /* 0x0000009c5b5b7220 */ /* 0x000fc80000400000 */
[----:B------:R-:W-:-:S05]  /*3480*/  FFMA R91, R106, R155, R91 ;  /* 0x0000009b6a5b7223 */ /* 0x000fca000000005b */
[----:B------:R-:W-:-:S04]  /*3490*/  F2FP.F16.F32.PACK_AB R91, RZ, R91 ;  /* 0x0000005bff5b723e */ /* 0x000fc800000000ff */
[----:B------:R-:W-:Y:S02]  /*34a0*/  PRMT R92, R91, 0x7610, R92 ;  /* 0x000076105b5c7816 */ /* 0x000fe4000000005c */
[----:B------:R-:W-:-:S05]  /*34b0*/  @P1 MOV R91, R171 ;  /* 0x000000ab005b1202 */ /* 0x000fca0000000f00 */
[----:B------:R1:W-:Y:S01]  /*34c0*/  @P1 STG.E.U16 desc[UR36][R90.64+0x40], R92 ;  /* 0x0000405c5a001986 */ /* 0x0003e2000c101524 */
[----:B------:R-:W-:Y:S05]  /*34d0*/  @!P2 BRA `(.L_x_69) ;  /* 0x000000000004a947 */ /* 0x000fea0003800000 */
[----:B------:R0:W5:Y:S02]  /*34e0*/  LDG.E.LTC128B.U16 R154, desc[UR36][R88.64+0x42] ;  /* 0x00004224589a7981 */ /* 0x000164000c1e1520 */
.L_x_69:
[----:B------:R-:W-:Y:S05]  /*34f0*/  BSYNC B1 ;  /* 0x0000000000017941 */ /* 0x000fea0003800000 */
.L_x_68:
        /* <DEDUP_REMOVED lines=12> */
.L_x_71:
[----:B------:R-:W-:Y:S05]  /*35c0*/  BSYNC B1 ;  /* 0x0000000000017941 */ /* 0x000fea0003800000 */
.L_x_70:
        /* <DEDUP_REMOVED lines=12> */
.L_x_73:
[----:B------:R-:W-:Y:S05]  /*3690*/  BSYNC B1 ;  /* 0x0000000000017941 */ /* 0x000fea0003800000 */
.L_x_72:
        /* <DEDUP_REMOVED lines=12> */
.L_x_75:
[----:B------:R-:W-:Y:S05]  /*3760*/  BSYNC B1 ;  /* 0x0000000000017941 */ /* 0x000fea0003800000 */
.L_x_74:
        /* <DEDUP_REMOVED lines=12> */
.L_x_77:
[----:B------:R-:W-:Y:S05]  /*3830*/  BSYNC B1 ;  /* 0x0000000000017941 */ /* 0x000fea0003800000 */
.L_x_76:
        /* <DEDUP_REMOVED lines=12> */
.L_x_79:
[----:B------:R-:W-:Y:S05]  /*3900*/  BSYNC B1 ;  /* 0x0000000000017941 */ /* 0x000fea0003800000 */
.L_x_78:
        /* <DEDUP_REMOVED lines=12> */
.L_x_81:
[----:B------:R-:W-:Y:S05]  /*39d0*/  BSYNC B1 ;  /* 0x0000000000017941 */ /* 0x000fea0003800000 */
.L_x_80:
        /* <DEDUP_REMOVED lines=12> */
.L_x_83:
[----:B------:R-:W-:Y:S05]  /*3aa0*/  BSYNC B1 ;  /* 0x0000000000017941 */ /* 0x000fea0003800000 */
.L_x_82:
        /* <DEDUP_REMOVED lines=12> */
.L_x_85:
[----:B------:R-:W-:Y:S05]  /*3b70*/  BSYNC B1 ;  /* 0x0000000000017941 */ /* 0x000fea0003800000 */
.L_x_84:
        /* <DEDUP_REMOVED lines=12> */
.L_x_87:
[----:B------:R-:W-:Y:S05]  /*3c40*/  BSYNC B1 ;  /* 0x0000000000017941 */ /* 0x000fea0003800000 */
.L_x_86:
        /* <DEDUP_REMOVED lines=12> */
.L_x_89:
[----:B------:R-:W-:Y:S05]  /*3d10*/  BSYNC B1 ;  /* 0x0000000000017941 */ /* 0x000fea0003800000 */
.L_x_88:
        /* <DEDUP_REMOVED lines=12> */
.L_x_91:
[----:B------:R-:W-:Y:S05]  /*3de0*/  BSYNC B1 ;  /* 0x0000000000017941 */ /* 0x000fea0003800000 */
.L_x_90:
        /* <DEDUP_REMOVED lines=12> */
.L_x_93:
[----:B------:R-:W-:Y:S05]  /*3eb0*/  BSYNC B1 ;  /* 0x0000000000017941 */ /* 0x000fea0003800000 */
.L_x_92:
        /* <DEDUP_REMOVED lines=12> */
.L_x_95:
[----:B------:R-:W-:Y:S05]  /*3f80*/  BSYNC B1 ;  /* 0x0000000000017941 */ /* 0x000fea0003800000 */
.L_x_94:
        /* <DEDUP_REMOVED lines=12> */
.L_x_97:
[----:B------:R-:W-:Y:S05]  /*4050*/  BSYNC B1 ;  /* 0x0000000000017941 */ /* 0x000fea0003800000 */
.L_x_96:
        /* <DEDUP_REMOVED lines=12> */
.L_x_99:
[----:B------:R-:W-:Y:S05]  /*4120*/  BSYNC B1 ;  /* 0x0000000000017941 */ /* 0x000fea0003800000 */
.L_x_98:
        /* <DEDUP_REMOVED lines=12> */
.L_x_101:
[----:B------:R-:W-:Y:S05]  /*41f0*/  BSYNC B1 ;  /* 0x0000000000017941 */ /* 0x000fea0003800000 */
.L_x_100:
        /* <DEDUP_REMOVED lines=12> */
.L_x_103:
[----:B------:R-:W-:Y:S05]  /*42c0*/  BSYNC B1 ;  /* 0x0000000000017941 */ /* 0x000fea0003800000 */
.L_x_102:
        /* <DEDUP_REMOVED lines=12> */
.L_x_105:
[----:B------:R-:W-:Y:S05]  /*4390*/  BSYNC B1 ;  /* 0x0000000000017941 */ /* 0x000fea0003800000 */
.L_x_104:
        /* <DEDUP_REMOVED lines=12> */
.L_x_107:
[----:B------:R-:W-:Y:S05]  /*4460*/  BSYNC B1 ;  /* 0x0000000000017941 */ /* 0x000fea0003800000 */
.L_x_106:
        /* <DEDUP_REMOVED lines=12> */
.L_x_109:
[----:B------:R-:W-:Y:S05]  /*4530*/  BSYNC B1 ;  /* 0x0000000000017941 */ /* 0x000fea0003800000 */
.L_x_108:
        /* <DEDUP_REMOVED lines=12> */
.L_x_111:
[----:B------:R-:W-:Y:S05]  /*4600*/  BSYNC B1 ;  /* 0x0000000000017941 */ /* 0x000fea0003800000 */
.L_x_110:
        /* <DEDUP_REMOVED lines=12> */
.L_x_113:
[----:B------:R-:W-:Y:S05]  /*46d0*/  BSYNC B1 ;  /* 0x0000000000017941 */ /* 0x000fea0003800000 */
.L_x_112:
        /* <DEDUP_REMOVED lines=12> */
.L_x_115:
[----:B------:R-:W-:Y:S05]  /*47a0*/  BSYNC B1 ;  /* 0x0000000000017941 */ /* 0x000fea0003800000 */
.L_x_114:
        /* <DEDUP_REMOVED lines=12> */
.L_x_117:
[----:B------:R-:W-:Y:S05]  /*4870*/  BSYNC B1 ;  /* 0x0000000000017941 */ /* 0x000fea0003800000 */
.L_x_116:
        /* <DEDUP_REMOVED lines=12> */
.L_x_119:
[----:B------:R-:W-:Y:S05]  /*4940*/  BSYNC B1 ;  /* 0x0000000000017941 */ /* 0x000fea0003800000 */
.L_x_118:
        /* <DEDUP_REMOVED lines=12> */
.L_x_121:
[----:B------:R-:W-:Y:S05]  /*4a10*/  BSYNC B1 ;  /* 0x0000000000017941 */ /* 0x000fea0003800000 */
.L_x_120:
        /* <DEDUP_REMOVED lines=12> */
.L_x_123:
[----:B------:R-:W-:Y:S05]  /*4ae0*/  BSYNC B1 ;  /* 0x0000000000017941 */ /* 0x000fea0003800000 */
.L_x_122:
        /* <DEDUP_REMOVED lines=12> */
.L_x_125:
[----:B------:R-:W-:Y:S05]  /*4bb0*/  BSYNC B1 ;  /* 0x0000000000017941 */ /* 0x000fea0003800000 */
.L_x_124:
        /* <DEDUP_REMOVED lines=12> */
.L_x_127:
[----:B------:R-:W-:Y:S05]  /*4c80*/  BSYNC B1 ;  /* 0x0000000000017941 */ /* 0x000fea0003800000 */
.L_x_126:
        /* <DEDUP_REMOVED lines=12> */
.L_x_129:
[----:B------:R-:W-:Y:S05]  /*4d50*/  BSYNC B1 ;  /* 0x0000000000017941 */ /* 0x000fea0003800000 */
.L_x_128:
        /* <DEDUP_REMOVED lines=12> */
.L_x_131:
[----:B------:R-:W-:Y:S05]  /*4e20*/  BSYNC B1 ;  /* 0x0000000000017941 */ /* 0x000fea0003800000 */
.L_x_130:
        /* <DEDUP_REMOVED lines=12> */
.L_x_133:
[----:B------:R-:W-:Y:S05]  /*4ef0*/  BSYNC B1 ;  /* 0x0000000000017941 */ /* 0x000fea0003800000 */
.L_x_132:
        /* <DEDUP_REMOVED lines=12> */
.L_x_135:
[----:B------:R-:W-:Y:S05]  /*4fc0*/  BSYNC B1 ;  /* 0x0000000000017941 */ /* 0x000fea0003800000 */
.L_x_134:
        /* <DEDUP_REMOVED lines=12> */
.L_x_137:
[----:B------:R-:W-:Y:S05]  /*5090*/  BSYNC B1 ;  /* 0x0000000000017941 */ /* 0x000fea0003800000 */
.L_x_136:
        /* <DEDUP_REMOVED lines=12> */
.L_x_139:
[----:B------:R-:W-:Y:S05]  /*5160*/  BSYNC B1 ;  /* 0x0000000000017941 */ /* 0x000fea0003800000 */
.L_x_138:
        /* <DEDUP_REMOVED lines=12> */
.L_x_141:
[----:B------:R-:W-:Y:S05]  /*5230*/  BSYNC B1 ;  /* 0x0000000000017941 */ /* 0x000fea0003800000 */
.L_x_140:
        /* <DEDUP_REMOVED lines=12> */
.L_x_143:
[----:B------:R-:W-:Y:S05]  /*5300*/  BSYNC B1 ;  /* 0x0000000000017941 */ /* 0x000fea0003800000 */
.L_x_142:
        /* <DEDUP_REMOVED lines=12> */
.L_x_145:
[----:B------:R-:W-:Y:S05]  /*53d0*/  BSYNC B1 ;  /* 0x0000000000017941 */ /* 0x000fea0003800000 */
.L_x_144:
        /* <DEDUP_REMOVED lines=12> */
.L_x_147:
[----:B------:R-:W-:Y:S05]  /*54a0*/  BSYNC B1 ;  /* 0x0000000000017941 */ /* 0x000fea0003800000 */
.L_x_146:
        /* <DEDUP_REMOVED lines=12> */
.L_x_149:
[----:B------:R-:W-:Y:S05]  /*5570*/  BSYNC B1 ;  /* 0x0000000000017941 */ /* 0x000fea0003800000 */
.L_x_148:
        /* <DEDUP_REMOVED lines=12> */
.L_x_151:
[----:B------:R-:W-:Y:S05]  /*5640*/  BSYNC B1 ;  /* 0x0000000000017941 */ /* 0x000fea0003800000 */
.L_x_150:
        /* <DEDUP_REMOVED lines=12> */
.L_x_153:
[----:B------:R-:W-:Y:S05]  /*5710*/  BSYNC B1 ;  /* 0x0000000000017941 */ /* 0x000fea0003800000 */
.L_x_152:
        /* <DEDUP_REMOVED lines=12> */
.L_x_155:
[----:B------:R-:W-:Y:S05]  /*57e0*/  BSYNC B1 ;  /* 0x0000000000017941 */ /* 0x000fea0003800000 */
.L_x_154:
[----:B-1---5:R-:W-:Y:S01]  /*57f0*/  HADD2.F32 R91, -RZ, R154.H0_H0 ;  /* 0x2000009aff5b7230 */ /* 0x022fe20000004100 */
[----:B------:R-:W-:Y:S01]  /*5800*/  ISETP.GT.AND P1, PT, R0, 0x79, P0 ;  /* 0x000000790000780c */ /* 0x000fe20000724270 */
[----:B------:R-:W-:Y:S01]  /*5810*/  @P2 IMAD.MOV.U32 R8, RZ, RZ, R170 ;  /* 0x000000ffff082224 */ /* 0x000fe200078e00aa */
[----:B------:R-:W-:Y:S01]  /*5820*/  IADD3 R157, P0, R157, 0x80, RZ ;  /* 0x000000809d9d7810 */ /* 0x000fe20007f1e0ff */
[----:B------:R-:W-:Y:S01]  /*5830*/  BSSY B1, `(.L_x_156) ;  /* 0x000000a000017945 */ /* 0x000fe20003800000 */
[----:B------:R-:W-:-:S04]  /*5840*/  FMUL R91, R91, R156 ;  /* 0x0000009c5b5b7220 */ /* 0x000fc80000400000 */
[----:B------:R-:W-:-:S05]  /*5850*/  FFMA R91, R150, R155, R91 ;  /* 0x0000009b965b7223 */ /* 0x000fca000000005b */
[----:B------:R-:W-:-:S04]  /*5860*/  F2FP.F16.F32.PACK_AB R91, RZ, R91 ;  /* 0x0000005bff5b723e */ /* 0x000fc800000000ff */
[----:B------:R-:W-:Y:S01]  /*5870*/  PRMT R90, R91, 0x7610, R90 ;  /* 0x000076105b5a7816 */ /* 0x000fe2000000005a */
[----:B------:R-:W-:Y:S02]  /*5880*/  IMAD.X R91, RZ, RZ, R9, P0 ;  /* 0x000000ffff5b7224 */ /* 0x000fe400000e0609 */
[----:B------:R-:W-:-:S05]  /*5890*/  @P2 IMAD.MOV.U32 R9, RZ, RZ, R171 ;  /* 0x000000ffff092224 */ /* 0x000fca00078e00ab */
[----:B------:R1:W-:Y:S01]  /*58a0*/  @P2 STG.E.U16 desc[UR36][R8.64+0xf0], R90 ;  /* 0x0000f05a08002986 */ /* 0x0003e2000c101524 */
[----:B------:R-:W-:Y:S05]  /*58b0*/  @!P1 BRA `(.L_x_157) ;  /* 0x0000000000049947 */ /* 0x000fea0003800000 */
[----:B------:R0:W5:Y:S02]  /*58c0*/  LDG.E.LTC128B.U16 R154, desc[UR36][R88.64+0xf2] ;  /* 0x0000f224589a7981 */ /* 0x000164000c1e1520 */
.L_x_157:
[----:B------:R-:W-:Y:S05]  /*58d0*/  BSYNC B1 ;  /* 0x0000000000017941 */ /* 0x000fea0003800000 */
.L_x_156:
[----:B-1---5:R-:W-:Y:S01]  /*58e0*/  HADD2.F32 R9, -RZ, R154.H0_H0 ;  /* 0x2000009aff097230 */ /* 0x022fe20000004100 */
[----:B------:R-:W-:Y:S01]  /*58f0*/  ISETP.GT.AND P0, PT, R3, 0x80, PT ;  /* 0x000000800300780c */ /* 0x000fe20003f04270 */
[----:B------:R-:W-:-:S03]  /*5900*/  IMAD R8, R91, R14, RZ ;  /* 0x0000000e5b087224 */ /* 0x000fc600078e02ff */
[----:B0-2---:R-:W-:Y:S01]  /*5910*/  FMUL R88, R9, R156 ;  /* 0x0000009c09587220 */ /* 0x005fe20000400000 */
[C---:B------:R-:W-:Y:S01]  /*5920*/  IMAD R97, R157.reuse, R15, R8 ;  /* 0x0000000f9d617224 */ /* 0x040fe200078e0208 */
[----:B------:R-:W-:Y:S01]  /*5930*/  ISETP.GT.AND P3, PT, R0, RZ, P0 ;  /* 0x000000ff0000720c */ /* 0x000fe20000764270 */
[----:B------:R-:W-:-:S04]  /*5940*/  IMAD.WIDE.U32 R8, R157, R14, R158 ;  /* 0x0000000e9d087225 */ /* 0x000fc800078e009e */
[----:B------:R-:W-:Y:S01]  /*5950*/  FFMA R151, R151, R155, R88 ;  /* 0x0000009b97977223 */ /* 0x000fe20000000058 */
[----:B------:R-:W-:Y:S02]  /*5960*/  IADD3 R9, R9, R97, RZ ;  /* 0x0000006109097210 */ /* 0x000fe40007ffe0ff */
[C---:B------:R-:W-:Y:S02]  /*5970*/  LEA R88, P2, R8.reuse, R10, 0x1 ;  /* 0x0000000a08587211 */ /* 0x040fe400078408ff */
[----:B------:R-:W-:Y:S02]  /*5980*/  F2FP.F16.F32.PACK_AB R151, RZ, R151 ;  /* 0x00000097ff97723e */ /* 0x000fe400000000ff */
[----:B------:R-:W-:-:S03]  /*5990*/  LEA.HI.X R89, R8, R11, R9, 0x1, P2 ;  /* 0x0000000b08597211 */ /* 0x000fc600010f0c09 */
[----:B------:R0:W-:Y:S04]  /*59a0*/  @P1 STG.E.U16 desc[UR36][R170.64+0xf2], R151 ;  /* 0x0000f297aa001986 */ /* 0x0001e8000c101524 */
[----:B------:R-:W2:Y:S01]  /*59b0*/  @P3 LDG.E.LTC128B.U16 R154, desc[UR36][R88.64] ;  /* 0x00000024589a3981 */ /* 0x000ea2000c1e1520 */
[----:B------:R-:W-:Y:S01]  /*59c0*/  IMAD.WIDE.U32 R8, R157, R14, R6 ;  /* 0x0000000e9d087225 */ /* 0x000fe200078e0006 */
[----:B------:R-:W-:Y:S01]  /*59d0*/  SHF.L.U64.HI R95, R4, 0x8, R5 ;  /* 0x00000008045f7819 */ /* 0x000fe20000010205 */
[----:B------:R-:W-:Y:S01]  /*59e0*/  BSSY B1, `(.L_x_158) ;  /* 0x0000011000017945 */ /* 0x000fe20003800000 */
[----:B------:R-:W-:Y:S01]  /*59f0*/  ISETP.GT.AND P2, PT, R0, 0x1, P0 ;  /* 0x000000010000780c */ /* 0x000fe20000744270 */
[----:B------:R-:W-:Y:S02]  /*5a00*/  IMAD.IADD R9, R97, 0x1, R9 ;  /* 0x0000000161097824 */ /* 0x000fe400078e0209 */
[----:B------:R-:W-:-:S02]  /*5a10*/  IMAD.SHL.U32 R93, R4, 0x100, RZ ;  /* 0x00000100045d7824 */ /* 0x000fc400078e00ff */
[----:B------:R-:W-:-:S03]  /*5a20*/  IMAD.WIDE.U32 R90, R23, R12, R8 ;  /* 0x0000000c175a7225 */ /* 0x000fc600078e0008 */
[----:B------:R-:W-:Y:S01]  /*5a30*/  IADD3 R8, P1, R93, R160, RZ ;  /* 0x000000a05d087210 */ /* 0x000fe20007f3e0ff */
[----:B------:R-:W-:Y:S01]  /*5a40*/  IMAD.IADD R5, R13, 0x1, R91 ;  /* 0x000000010d057824 */ /* 0x000fe200078e025b */
[----:B------:R-:W-:-:S03]  /*5a50*/  LEA R4, P4, R90, R10, 0x1 ;  /* 0x0000000a5a047211 */ /* 0x000fc600078808ff */
[----:B------:R-:W-:Y:S01]  /*5a60*/  IMAD.X R9, R95, 0x1, R161, P1 ;  /* 0x000000015f097824 */ /* 0x000fe200008e06a1 */
[----:B------:R-:W-:Y:S01]  /*5a70*/  LEA.HI.X R5, R90, R11, R5, 0x1, P4 ;  /* 0x0000000b5a057211 */ /* 0x000fe200020f0c05 */
[----:B--2---:R-:W-:-:S05]  /*5a80*/  HADD2.F32 R15, -RZ, R154.H0_H0 ;  /* 0x2000009aff0f7230 */ /* 0x004fca0000004100 */
[----:B------:R-:W-:-:S04]  /*5a90*/  FMUL R15, R15, R156 ;  /* 0x0000009c0f0f7220 */ /* 0x000fc80000400000 */
[----:B------:R-:W-:-:S05]  /*5aa0*/  FFMA R15, R24, R155, R15 ;  /* 0x0000009b180f7223 */ /* 0x000fca000000000f */
[----:B------:R-:W-:-:S05]  /*5ab0*/  F2FP.F16.F32.PACK_AB R15, RZ, R15 ;  /* 0x0000000fff0f723e */ /* 0x000fca00000000ff */
[----:B------:R0:W-:Y:S01]  /*5ac0*/  @P3 STG.E.U16 desc[UR36][R8.64], R15 ;  /* 0x0000000f08003986 */ /* 0x0001e2000c101524 */
[----:B------:R-:W-:Y:S05]  /*5ad0*/  @!P2 BRA `(.L_x_159) ;  /* 0x000000000004a947 */ /* 0x000fea0003800000 */
[----:B------:R1:W5:Y:S02]  /*5ae0*/  LDG.E.LTC128B.U16 R154, desc[UR36][R4.64+0x2] ;  /* 0x00000224049a7981 */ /* 0x000364000c1e1520 */
.L_x_159:
[----:B------:R-:W-:Y:S05]  /*5af0*/  BSYNC B1 ;  /* 0x0000000000017941 */ /* 0x000fea0003800000 */
.L_x_158:
[----:B0----5:R-:W-:Y:S01]  /*5b00*/  HADD2.F32 R15, -RZ, R154.H0_H0 ;  /* 0x2000009aff0f7230 */ /* 0x021fe20000004100 */
[----:B------:R-:W-:Y:S01]  /*5b10*/  ISETP.GT.AND P1, PT, R3, 0x88, PT ;  /* 0x000000880300780c */ /* 0x000fe20003f24270 */
[----:B------:R-:W-:Y:S03]  /*5b20*/  BSSY B1, `(.L_x_160) ;  /* 0x000000f000017945 */ /* 0x000fe60003800000 */
[----:B------:R-:W-:Y:S01]  /*5b30*/  FMUL R24, R15, R156 ;  /* 0x0000009c0f187220 */ /* 0x000fe20000400000 */
[----:B------:R-:W-:Y:S01]  /*5b40*/  IMAD.WIDE.U32 R14, R157, R14, R164 ;  /* 0x0000000e9d0e7225 */ /* 0x000fe200078e00a4 */
[----:B------:R-:W-:-:S03]  /*5b50*/  ISETP.GT.AND P3, PT, R0, RZ, P1 ;  /* 0x000000ff0000720c */ /* 0x000fc60000f64270 */
[----:B------:R-:W-:Y:S01]  /*5b60*/  FFMA R24, R25, R155, R24 ;  /* 0x0000009b19187223 */ /* 0x000fe20000000018 */
[----:B------:R-:W-:Y:S01]  /*5b70*/  IMAD.IADD R97, R97, 0x1, R15 ;  /* 0x0000000161617824 */ /* 0x000fe200078e020f */
[-C--:B------:R-:W-:Y:S02]  /*5b80*/  IADD3 R21, P5, R20, R14.reuse, RZ ;  /* 0x0000000e14157210 */ /* 0x080fe40007fbe0ff */
[----:B------:R-:W-:Y:S02]  /*5b90*/  IADD3 R20, P4, R6, R14, RZ ;  /* 0x0000000e06147210 */ /* 0x000fe40007f9e0ff */
[----:B------:R-:W-:Y:S01]  /*5ba0*/  F2FP.F16.F32.PACK_AB R24, RZ, R24 ;  /* 0x00000018ff18723e */ /* 0x000fe200000000ff */
[----:B------:R-:W-:Y:S01]  /*5bb0*/  IMAD.X R158, R97, 0x1, R159, P5 ;  /* 0x00000001619e7824 */ /* 0x000fe200028e069f */
[----:B------:R-:W-:-:S03]  /*5bc0*/  LEA R14, P5, R21, R10, 0x1 ;  /* 0x0000000a150e7211 */ /* 0x000fc600078a08ff */
[----:B------:R0:W-:Y:S01]  /*5bd0*/  @P2 STG.E.U16 desc[UR36][R8.64+0x2], R24 ;  /* 0x0000021808002986 */ /* 0x0001e2000c101524 */
[----:B------:R-:W-:Y:S01]  /*5be0*/  LEA.HI.X R15, R21, R11, R158, 0x1, P5 ;  /* 0x0000000b150f7211 */ /* 0x000fe200028f0c9e */
[----:B------:R-:W-:Y:S08]  /*5bf0*/  @!P3 BRA `(.L_x_161) ;  /* 0x000000000004b947 */ /* 0x000ff00003800000 */
[----:B------:R2:W5:Y:S02]  /*5c00*/  LDG.E.LTC128B.U16 R154, desc[UR36][R14.64] ;  /* 0x000000240e9a7981 */ /* 0x000564000c1e1520 */
.L_x_161:
[----:B------:R-:W-:Y:S05]  /*5c10*/  BSYNC B1 ;  /* 0x0000000000017941 */ /* 0x000fea0003800000 */
.L_x_160:
[----:B-----5:R-:W-:Y:S01]  /*5c20*/  HADD2.F32 R3, -RZ, R154.H0_H0 ;  /* 0x2000009aff037230 */ /* 0x020fe20000004100 */
[----:B------:R-:W-:Y:S01]  /*5c30*/  ISETP.GT.AND P2, PT, R0, 0x1, P1 ;  /* 0x000000010000780c */ /* 0x000fe20000f44270 */
[----:B------:R-:W-:Y:S01]  /*5c40*/  IMAD.X R21, R7, 0x1, R97, P4 ;  /* 0x0000000107157824 */ /* 0x000fe200020e0661 */
[----:B------:R-:W-:Y:S01]  /*5c50*/  IADD3 R6, P4, R8, R167, RZ ;  /* 0x000000a708067210 */ /* 0x000fe20007f9e0ff */
[----:B------:R-:W-:Y:S01]  /*5c60*/  BSSY B1, `(.L_x_162) ;  /* 0x000000c000017945 */ /* 0x000fe20003800000 */
[----:B------:R-:W-:Y:S01]  /*5c70*/  FMUL R3, R3, R156 ;  /* 0x0000009c03037220 */ /* 0x000fe20000400000 */
[----:B--2---:R-:W-:Y:S01]  /*5c80*/  IMAD.WIDE.U32 R14, R23, R12, R20 ;  /* 0x0000000c170e7225 */ /* 0x004fe200078e0014 */
[----:B------:R-:W-:-:S03]  /*5c90*/  IADD3.X R7, R9, R169, RZ, P4, !PT ;  /* 0x000000a909077210 */ /* 0x000fc600027fe4ff */
[----:B------:R-:W-:Y:S01]  /*5ca0*/  FFMA R3, R26, R155, R3 ;  /* 0x0000009b1a037223 */ /* 0x000fe20000000003 */
[----:B------:R-:W-:Y:S01]  /*5cb0*/  IMAD.IADD R13, R13, 0x1, R15 ;  /* 0x000000010d0d7824 */ /* 0x000fe200078e020f */
[----:B------:R-:W-:-:S03]  /*5cc0*/  LEA R10, P5, R14, R10, 0x1 ;  /* 0x0000000a0e0a7211 */ /* 0x000fc600078a08ff */
[----:B------:R-:W-:Y:S02]  /*5cd0*/  F2FP.F16.F32.PACK_AB R3, RZ, R3 ;  /* 0x00000003ff03723e */ /* 0x000fe400000000ff */
[----:B------:R-:W-:-:S03]  /*5ce0*/  LEA.HI.X R11, R14, R11, R13, 0x1, P5 ;  /* 0x0000000b0e0b7211 */ /* 0x000fc600028f0c0d */
[----:B------:R2:W-:Y:S01]  /*5cf0*/  @P3 STG.E.U16 desc[UR36][R6.64], R3 ;  /* 0x0000000306003986 */ /* 0x0005e2000c101524 */
[----:B------:R-:W-:Y:S05]  /*5d00*/  @!P2 BRA `(.L_x_163) ;  /* 0x000000000004a947 */ /* 0x000fea0003800000 */
[----:B------:R0:W5:Y:S02]  /*5d10*/  LDG.E.LTC128B.U16 R154, desc[UR36][R10.64+0x2] ;  /* 0x000002240a9a7981 */ /* 0x000164000c1e1520 */
.L_x_163:
[----:B------:R-:W-:Y:S05]  /*5d20*/  BSYNC B1 ;  /* 0x0000000000017941 */ /* 0x000fea0003800000 */
.L_x_162:
[----:B--2--5:R-:W-:Y:S01]  /*5d30*/  HADD2.F32 R3, -RZ, R154.H0_H0 ;  /* 0x2000009aff037230 */ /* 0x024fe20000004100 */
[----:B------:R-:W-:Y:S01]  /*5d40*/  ISETP.GT.AND P3, PT, R0, 0x8, P0 ;  /* 0x000000080000780c */ /* 0x000fe20000764270 */
[----:B------:R-:W-:Y:S03]  /*5d50*/  BSSY B1, `(.L_x_164) ;  /* 0x0000007000017945 */ /* 0x000fe60003800000 */
[----:B------:R-:W-:-:S04]  /*5d60*/  FMUL R12, R3, R156 ;  /* 0x0000009c030c7220 */ /* 0x000fc80000400000 */
[----:B------:R-:W-:-:S05]  /*5d70*/  FFMA R12, R27, R155, R12 ;  /* 0x0000009b1b0c7223 */ /* 0x000fca000000000c */
[----:B------:R-:W-:-:S05]  /*5d80*/  F2FP.F16.F32.PACK_AB R12, RZ, R12 ;  /* 0x0000000cff0c723e */ /* 0x000fca00000000ff */
[----:B------:R2:W-:Y:S01]  /*5d90*/  @P2 STG.E.U16 desc[UR36][R6.64+0x2], R12 ;  /* 0x0000020c06002986 */ /* 0x0005e2000c101524 */
[----:B------:R-:W-:Y:S05]  /*5da0*/  @!P3 BRA `(.L_x_165) ;  /* 0x000000000004b947 */ /* 0x000fea0003800000 */
[----:B------:R0:W5:Y:S02]  /*5db0*/  LDG.E.LTC128B.U16 R154, desc[UR36][R4.64+0x10] ;  /* 0x00001024049a7981 */ /* 0x000164000c1e1520 */
.L_x_165:
[----:B------:R-:W-:Y:S05]  /*5dc0*/  BSYNC B1 ;  /* 0x0000000000017941 */ /* 0x000fea0003800000 */
.L_x_164:
[----:B-----5:R-:W-:Y:S01]  /*5dd0*/  HADD2.F32 R3, -RZ, R154.H0_H0 ;  /* 0x2000009aff037230 */ /* 0x020fe20000004100 */
[----:B------:R-:W-:Y:S01]  /*5de0*/  ISETP.GT.AND P2, PT, R0, 0x9, P0 ;  /* 0x000000090000780c */ /* 0x000fe20000744270 */
[----:B--2---:R-:W-:Y:S01]  /*5df0*/  IMAD.MOV.U32 R6, RZ, RZ, R8 ;  /* 0x000000ffff067224 */ /* 0x004fe200078e0008 */
[----:B------:R-:W-:Y:S01]  /*5e00*/  BSSY B1, `(.L_x_166) ;  /* 0x0000008000017945 */ /* 0x000fe20003800000 */
[----:B------:R-:W-:Y:S02]  /*5e10*/  IMAD.MOV.U32 R7, RZ, RZ, R9 ;  /* 0x000000ffff077224 */ /* 0x000fe400078e0009 */
[----:B------:R-:W-:-:S04]  /*5e20*/  FMUL R3, R3, R156 ;  /* 0x0000009c03037220 */ /* 0x000fc80000400000 */
[----:B------:R-:W-:-:S05]  /*5e30*/  FFMA R3, R28, R155, R3 ;  /* 0x0000009b1c037223 */ /* 0x000fca0000000003 */
[----:B------:R-:W-:-:S05]  /*5e40*/  F2FP.F16.F32.PACK_AB R3, RZ, R3 ;  /* 0x00000003ff03723e */ /* 0x000fca00000000ff */
[----:B------:R2:W-:Y:S01]  /*5e50*/  @P3 STG.E.U16 desc[UR36][R6.64+0x10], R3 ;  /* 0x0000100306003986 */ /* 0x0005e2000c101524 */
[----:B------:R-:W-:Y:S05]  /*5e60*/  @!P2 BRA `(.L_x_167) ;  /* 0x000000000004a947 */ /* 0x000fea0003800000 */
[----:B------:R0:W5:Y:S02]  /*5e70*/  LDG.E.LTC128B.U16 R154, desc[UR36][R4.64+0x12] ;  /* 0x00001224049a7981 */ /* 0x000164000c1e1520 */
.L_x_167:
[----:B------:R-:W-:Y:S05]  /*5e80*/  BSYNC B1 ;  /* 0x0000000000017941 */ /* 0x000fea0003800000 */
.L_x_166:
        /* <DEDUP_REMOVED lines=9> */
.L_x_169:
[----:B------:R-:W-:Y:S05]  /*5f20*/  BSYNC B1 ;  /* 0x0000000000017941 */ /* 0x000fea0003800000 */
.L_x_168:
[----:B-----5:R-:W-:Y:S01]  /*5f30*/  HADD2.F32 R3, -RZ, R154.H0_H0 ;  /* 0x2000009aff037230 */ /* 0x020fe20000004100 */
[----:B0-----:R-:W-:Y:S01]  /*5f40*/  IADD3 R8, P3, R167, R8, RZ ;  /* 0x00000008a7087210 */ /* 0x001fe20007f7e0ff */
[----:B------:R-:W-:Y:S01]  /*5f50*/  BSSY B1, `(.L_x_170) ;  /* 0x0000009000017945 */ /* 0x000fe20003800000 */
[----:B------:R-:W-:Y:S02]  /*5f60*/  ISETP.GT.AND P2, PT, R0, 0x9, P1 ;  /* 0x000000090000780c */ /* 0x000fe40000f44270 */
[----:B------:R-:W-:Y:S01]  /*5f70*/  FMUL R3, R3, R156 ;  /* 0x0000009c03037220 */ /* 0x000fe20000400000 */
[----:B------:R-:W-:-:S03]  /*5f80*/  IMAD.X R9, R169, 0x1, R9, P3 ;  /* 0x00000001a9097824 */ /* 0x000fc600018e0609 */
[----:B------:R-:W-:-:S05]  /*5f90*/  FFMA R3, R30, R155, R3 ;  /* 0x0000009b1e037223 */ /* 0x000fca0000000003 */
[----:B------:R-:W-:-:S05]  /*5fa0*/  F2FP.F16.F32.PACK_AB R3, RZ, R3 ;  /* 0x00000003ff03723e */ /* 0x000fca00000000ff */
[----:B------:R0:W-:Y:S01]  /*5fb0*/  @P4 STG.E.U16 desc[UR36][R8.64+0x10], R3 ;  /* 0x0000100308004986 */ /* 0x0001e2000c101524 */
[----:B------:R-:W-:Y:S05]  /*5fc0*/  @!P2 BRA `(.L_x_171) ;  /* 0x000000000004a947 */ /* 0x000fea0003800000 */
[----:B------:R0:W5:Y:S02]  /*5fd0*/  LDG.E.LTC128B.U16 R154, desc[UR36][R10.64+0x12] ;  /* 0x000012240a9a7981 */ /* 0x000164000c1e1520 */
.L_x_171:
[----:B------:R-:W-:Y:S05]  /*5fe0*/  BSYNC B1 ;  /* 0x0000000000017941 */ /* 0x000fea0003800000 */
.L_x_170:
[----:B0----5:R-:W-:Y:S01]  /*5ff0*/  HADD2.F32 R3, -RZ, R154.H0_H0 ;  /* 0x2000009aff037230 */ /* 0x021fe20000004100 */
[----:B------:R-:W-:Y:S01]  /*6000*/  ISETP.GT.AND P3, PT, R0, 0x10, P0 ;  /* 0x000000100000780c */ /* 0x000fe20000764270 */
[----:B------:R-:W-:Y:S03]  /*6010*/  BSSY B1, `(.L_x_172) ;  /* 0x0000009000017945 */ /* 0x000fe60003800000 */
[----:B------:R-:W-:-:S04]  /*6020*/  FMUL R8, R3, R156 ;  /* 0x0000009c03087220 */ /* 0x000fc80000400000 */
[----:B------:R-:W-:Y:S01]  /*6030*/  FFMA R31, R31, R155, R8 ;  /* 0x0000009b1f1f7223 */ /* 0x000fe20000000008 */
[----:B------:R-:W-:-:S04]  /*6040*/  IADD3 R8, P4, P5, R167, R160, R93 ;  /* 0x000000a0a7087210 */ /* 0x000fc80007d9e05d */
[----:B------:R-:W-:Y:S02]  /*6050*/  F2FP.F16.F32.PACK_AB R31, RZ, R31 ;  /* 0x0000001fff1f723e */ /* 0x000fe400000000ff */
[----:B------:R-:W-:-:S05]  /*6060*/  IADD3.X R9, R169, R161, R95, P4, P5 ;  /* 0x000000a1a9097210 */ /* 0x000fca00027ea45f */
[----:B------:R0:W-:Y:S01]  /*6070*/  @P2 STG.E.U16 desc[UR36][R8.64+0x12], R31 ;  /* 0x0000121f08002986 */ /* 0x0001e2000c101524 */
[----:B------:R-:W-:Y:S05]  /*6080*/  @!P3 BRA `(.L_x_173) ;  /* 0x000000000004b947 */ /* 0x000fea0003800000 */
[----:B------:R0:W5:Y:S02]  /*6090*/  LDG.E.LTC128B.U16 R154, desc[UR36][R4.64+0x20] ;  /* 0x00002024049a7981 */ /* 0x000164000c1e1520 */
.L_x_173:
[----:B------:R-:W-:Y:S05]  /*60a0*/  BSYNC B1 ;  /* 0x0000000000017941 */ /* 0x000fea0003800000 */
.L_x_172:
[----:B-----5:R-:W-:Y:S01]  /*60b0*/  HADD2.F32 R3, -RZ, R154.H0_H0 ;  /* 0x2000009aff037230 */ /* 0x020fe20000004100 */
        /* <DEDUP_REMOVED lines=8> */
.L_x_175:
[----:B------:R-:W-:Y:S05]  /*6140*/  BSYNC B1 ;  /* 0x0000000000017941 */ /* 0x000fea0003800000 */
.L_x_174:
[----:B0----5:R-:W-:Y:S01]  /*6150*/  HADD2.F32 R3, -RZ, R154.H0_H0 ;  /* 0x2000009aff037230 */ /* 0x021fe20000004100 */
[----:B------:R-:W-:Y:S01]  /*6160*/  ISETP.GT.AND P3, PT, R0, 0x10, P1 ;  /* 0x000000100000780c */ /* 0x000fe20000f64270 */
[----:B------:R-:W-:Y:S03]  /*6170*/  BSSY B1, `(.L_x_176) ;  /* 0x0000007000017945 */ /* 0x000fe60003800000 */
[----:B--2---:R-:W-:-:S04]  /*6180*/  FMUL R12, R3, R156 ;  /* 0x0000009c030c7220 */ /* 0x004fc80000400000 */
[----:B------:R-:W-:-:S05]  /*6190*/  FFMA R12, R33, R155, R12 ;  /* 0x0000009b210c7223 */ /* 0x000fca000000000c */
[----:B------:R-:W-:-:S05]  /*61a0*/  F2FP.F16.F32.PACK_AB R12, RZ, R12 ;  /* 0x0000000cff0c723e */ /* 0x000fca00000000ff */
[----:B------:R0:W-:Y:S01]  /*61b0*/  @P2 STG.E.U16 desc[UR36][R6.64+0x22], R12 ;  /* 0x0000220c06002986 */ /* 0x0001e2000c101524 */
[----:B------:R-:W-:Y:S05]  /*61c0*/  @!P3 BRA `(.L_x_177) ;  /* 0x000000000004b947 */ /* 0x000fea0003800000 */
[----:B------:R2:W5:Y:S02]  /*61d0*/  LDG.E.LTC128B.U16 R154, desc[UR36][R10.64+0x20] ;  /* 0x000020240a9a7981 */ /* 0x000564000c1e1520 */
.L_x_177:
[----:B------:R-:W-:Y:S05]  /*61e0*/  BSYNC B1 ;  /* 0x0000000000017941 */ /* 0x000fea0003800000 */
.L_x_176:
        /* <DEDUP_REMOVED lines=9> */
.L_x_179:
[----:B------:R-:W-:Y:S05]  /*6280*/  BSYNC B1 ;  /* 0x0000000000017941 */ /* 0x000fea0003800000 */
.L_x_178:
[----:B0----5:R-:W-:Y:S01]  /*6290*/  HADD2.F32 R3, -RZ, R154.H0_H0 ;  /* 0x2000009aff037230 */ /* 0x021fe20000004100 */
        /* <DEDUP_REMOVED lines=8> */
.L_x_181:
[----:B------:R-:W-:Y:S05]  /*6320*/  BSYNC B1 ;  /* 0x0000000000017941 */ /* 0x000fea0003800000 */
.L_x_180:
        /* <DEDUP_REMOVED lines=9> */
.L_x_183:
[----:B------:R-:W-:Y:S05]  /*63c0*/  BSYNC B1 ;  /* 0x0000000000017941 */ /* 0x000fea0003800000 */
.L_x_182:
        /* <DEDUP_REMOVED lines=9> */
.L_x_185:
[----:B------:R-:W-:Y:S05]  /*6460*/  BSYNC B1 ;  /* 0x0000000000017941 */ /* 0x000fea0003800000 */
.L_x_184:
        /* <DEDUP_REMOVED lines=9> */
.L_x_187:
[----:B------:R-:W-:Y:S05]  /*6500*/  BSYNC B1 ;  /* 0x0000000000017941 */ /* 0x000fea0003800000 */
.L_x_186:
        /* <DEDUP_REMOVED lines=9> */
.L_x_189:
[----:B------:R-:W-:Y:S05]  /*65a0*/  BSYNC B1 ;  /* 0x0000000000017941 */ /* 0x000fea0003800000 */
.L_x_188:
        /* <DEDUP_REMOVED lines=9> */
.L_x_191:
[----:B------:R-:W-:Y:S05]  /*6640*/  BSYNC B1 ;  /* 0x0000000000017941 */ /* 0x000fea0003800000 */
.L_x_190:
        /* <DEDUP_REMOVED lines=9> */
.L_x_193:
[----:B------:R-:W-:Y:S05]  /*66e0*/  BSYNC B1 ;  /* 0x0000000000017941 */ /* 0x000fea0003800000 */
.L_x_192:
        /* <DEDUP_REMOVED lines=9> */
.L_x_195:
[----:B------:R-:W-:Y:S05]  /*6780*/  BSYNC B1 ;  /* 0x0000000000017941 */ /* 0x000fea0003800000 */
.L_x_194:
        /* <DEDUP_REMOVED lines=9> */
.L_x_197:
[----:B------:R-:W-:Y:S05]  /*6820*/  BSYNC B1 ;  /* 0x0000000000017941 */ /* 0x000fea0003800000 */
.L_x_196:
        /* <DEDUP_REMOVED lines=9> */
.L_x_199:
[----:B------:R-:W-:Y:S05]  /*68c0*/  BSYNC B1 ;  /* 0x0000000000017941 */ /* 0x000fea0003800000 */
.L_x_198:
        /* <DEDUP_REMOVED lines=9> */
.L_x_201:
[----:B------:R-:W-:Y:S05]  /*6960*/  BSYNC B1 ;  /* 0x0000000000017941 */ /* 0x000fea0003800000 */
.L_x_200:
        /* <DEDUP_REMOVED lines=9> */
.L_x_203:
[----:B------:R-:W-:Y:S05]  /*6a00*/  BSYNC B1 ;  /* 0x0000000000017941 */ /* 0x000fea0003800000 */
.L_x_202:
        /* <DEDUP_REMOVED lines=9> */
.L_x_205:
[----:B------:R-:W-:Y:S05]  /*6aa0*/  BSYNC B1 ;  /* 0x0000000000017941 */ /* 0x000fea0003800000 */
.L_x_204:
        /* <DEDUP_REMOVED lines=9> */
.L_x_207:
[----:B------:R-:W-:Y:S05]  /*6b40*/  BSYNC B1 ;  /* 0x0000000000017941 */ /* 0x000fea0003800000 */
.L_x_206:
        /* <DEDUP_REMOVED lines=9> */
.L_x_209:
[----:B------:R-:W-:Y:S05]  /*6be0*/  BSYNC B1 ;  /* 0x0000000000017941 */ /* 0x000fea0003800000 */
.L_x_208:
        /* <DEDUP_REMOVED lines=9> */
.L_x_211:
[----:B------:R-:W-:Y:S05]  /*6c80*/  BSYNC B1 ;  /* 0x0000000000017941 */ /* 0x000fea0003800000 */
.L_x_210:
        /* <DEDUP_REMOVED lines=9> */
.L_x_213:
[----:B------:R-:W-:Y:S05]  /*6d20*/  BSYNC B1 ;  /* 0x0000000000017941 */ /* 0x000fea0003800000 */
.L_x_212:
        /* <DEDUP_REMOVED lines=9> */
.L_x_215:
[----:B------:R-:W-:Y:S05]  /*6dc0*/  BSYNC B1 ;  /* 0x0000000000017941 */ /* 0x000fea0003800000 */
.L_x_214:
        /* <DEDUP_REMOVED lines=9> */
.L_x_217:
[----:B------:R-:W-:Y:S05]  /*6e60*/  BSYNC B1 ;  /* 0x0000000000017941 */ /* 0x000fea0003800000 */
.L_x_216:
        /* <DEDUP_REMOVED lines=9> */
.L_x_219:
[----:B------:R-:W-:Y:S05]  /*6f00*/  BSYNC B1 ;  /* 0x0000000000017941 */ /* 0x000fea0003800000 */
.L_x_218:
        /* <DEDUP_REMOVED lines=9> */
.L_x_221:
[----:B------:R-:W-:Y:S05]  /*6fa0*/  BSYNC B1 ;  /* 0x0000000000017941 */ /* 0x000fea0003800000 */
.L_x_220:
        /* <DEDUP_REMOVED lines=9> */
.L_x_223:
[----:B------:R-:W-:Y:S05]  /*7040*/  BSYNC B1 ;  /* 0x0000000000017941 */ /* 0x000fea0003800000 */
.L_x_222:
        /* <DEDUP_REMOVED lines=9> */
.L_x_225:
[----:B------:R-:W-:Y:S05]  /*70e0*/  BSYNC B1 ;  /* 0x0000000000017941 */ /* 0x000fea0003800000 */
.L_x_224:
        /* <DEDUP_REMOVED lines=9> */
.L_x_227:
[----:B------:R-:W-:Y:S05]  /*7180*/  BSYNC B1 ;  /* 0x0000000000017941 */ /* 0x000fea0003800000 */
.L_x_226:
        /* <DEDUP_REMOVED lines=9> */
.L_x_229:
[----:B------:R-:W-:Y:S05]  /*7220*/  BSYNC B1 ;  /* 0x0000000000017941 */ /* 0x000fea0003800000 */
.L_x_228:
        /* <DEDUP_REMOVED lines=9> */
.L_x_231:
[----:B------:R-:W-:Y:S05]  /*72c0*/  BSYNC B1 ;  /* 0x0000000000017941 */ /* 0x000fea0003800000 */
.L_x_230:
        /* <DEDUP_REMOVED lines=9> */
.L_x_233:
[----:B------:R-:W-:Y:S05]  /*7360*/  BSYNC B1 ;  /* 0x0000000000017941 */ /* 0x000fea0003800000 */
.L_x_232:
        /* <DEDUP_REMOVED lines=9> */
.L_x_235:
[----:B------:R-:W-:Y:S05]  /*7400*/  BSYNC B1 ;  /* 0x0000000000017941 */ /* 0x000fea0003800000 */
.L_x_234:
        /* <DEDUP_REMOVED lines=9> */
.L_x_237:
[----:B------:R-:W-:Y:S05]  /*74a0*/  BSYNC B1 ;  /* 0x0000000000017941 */ /* 0x000fea0003800000 */
.L_x_236:
        /* <DEDUP_REMOVED lines=9> */
.L_x_239:
[----:B------:R-:W-:Y:S05]  /*7540*/  BSYNC B1 ;  /* 0x0000000000017941 */ /* 0x000fea0003800000 */
.L_x_238:
        /* <DEDUP_REMOVED lines=9> */
.L_x_241:
[----:B------:R-:W-:Y:S05]  /*75e0*/  BSYNC B1 ;  /* 0x0000000000017941 */ /* 0x000fea0003800000 */
.L_x_240:
        /* <DEDUP_REMOVED lines=9> */
.L_x_243:
[----:B------:R-:W-:Y:S05]  /*7680*/  BSYNC B1 ;  /* 0x0000000000017941 */ /* 0x000fea0003800000 */
.L_x_242:
        /* <DEDUP_REMOVED lines=9> */
.L_x_245:
[----:B------:R-:W-:Y:S05]  /*7720*/  BSYNC B1 ;  /* 0x0000000000017941 */ /* 0x000fea0003800000 */
.L_x_244:
        /* <DEDUP_REMOVED lines=9> */
.L_x_247:
[----:B------:R-:W-:Y:S05]  /*77c0*/  BSYNC B1 ;  /* 0x0000000000017941 */ /* 0x000fea0003800000 */
.L_x_246:
        /* <DEDUP_REMOVED lines=9> */
.L_x_249:
[----:B------:R-:W-:Y:S05]  /*7860*/  BSYNC B1 ;  /* 0x0000000000017941 */ /* 0x000fea0003800000 */
.L_x_248:
        /* <DEDUP_REMOVED lines=9> */
.L_x_251:
[----:B------:R-:W-:Y:S05]  /*7900*/  BSYNC B1 ;  /* 0x0000000000017941 */ /* 0x000fea0003800000 */
.L_x_250:
        /* <DEDUP_REMOVED lines=9> */
.L_x_253:
[----:B------:R-:W-:Y:S05]  /*79a0*/  BSYNC B1 ;  /* 0x0000000000017941 */ /* 0x000fea0003800000 */
.L_x_252:
        /* <DEDUP_REMOVED lines=9> */
.L_x_255:
[----:B------:R-:W-:Y:S05]  /*7a40*/  BSYNC B1 ;  /* 0x0000000000017941 */ /* 0x000fea0003800000 */
.L_x_254:
        /* <DEDUP_REMOVED lines=9> */
.L_x_257:
[----:B------:R-:W-:Y:S05]  /*7ae0*/  BSYNC B1 ;  /* 0x0000000000017941 */ /* 0x000fea0003800000 */
.L_x_256:
        /* <DEDUP_REMOVED lines=9> */
.L_x_259:
[----:B------:R-:W-:Y:S05]  /*7b80*/  BSYNC B1 ;  /* 0x0000000000017941 */ /* 0x000fea0003800000 */
.L_x_258:
        /* <DEDUP_REMOVED lines=9> */
.L_x_261:
[----:B------:R-:W-:Y:S05]  /*7c20*/  BSYNC B1 ;  /* 0x0000000000017941 */ /* 0x000fea0003800000 */
.L_x_260:
        /* <DEDUP_REMOVED lines=9> */
.L_x_263:
[----:B------:R-:W-:Y:S05]  /*7cc0*/  BSYNC B1 ;  /* 0x0000000000017941 */ /* 0x000fea0003800000 */
.L_x_262:
        /* <DEDUP_REMOVED lines=9> */
.L_x_265:
[----:B------:R-:W-:Y:S05]  /*7d60*/  BSYNC B1 ;  /* 0x0000000000017941 */ /* 0x000fea0003800000 */
.L_x_264:
        /* <DEDUP_REMOVED lines=9> */
.L_x_267:
[----:B------:R-:W-:Y:S05]  /*7e00*/  BSYNC B1 ;  /* 0x0000000000017941 */ /* 0x000fea0003800000 */
.L_x_266:
        /* <DEDUP_REMOVED lines=9> */
.L_x_269:
[----:B------:R-:W-:Y:S05]  /*7ea0*/  BSYNC B1 ;  /* 0x0000000000017941 */ /* 0x000fea0003800000 */
.L_x_268:
        /* <DEDUP_REMOVED lines=9> */
.L_x_271:
[----:B------:R-:W-:Y:S05]  /*7f40*/  BSYNC B1 ;  /* 0x0000000000017941 */ /* 0x000fea0003800000 */
.L_x_270:
        /* <DEDUP_REMOVED lines=9> */
.L_x_273:
[----:B------:R-:W-:Y:S05]  /*7fe0*/  BSYNC B1 ;  /* 0x0000000000017941 */ /* 0x000fea0003800000 */
.L_x_272:
        /* <DEDUP_REMOVED lines=9> */
.L_x_275:
[----:B------:R-:W-:Y:S05]  /*8080*/  BSYNC B1 ;  /* 0x0000000000017941 */ /* 0x000fea0003800000 */
.L_x_274:
        /* <DEDUP_REMOVED lines=9> */
.L_x_277:
[----:B------:R-:W-:Y:S05]  /*8120*/  BSYNC B1 ;  /* 0x0000000000017941 */ /* 0x000fea0003800000 */
.L_x_276:
        /* <DEDUP_REMOVED lines=9> */
.L_x_279:
[----:B------:R-:W-:Y:S05]  /*81c0*/  BSYNC B1 ;  /* 0x0000000000017941 */ /* 0x000fea0003800000 */
.L_x_278:
[----:B0----5:R-:W-:Y:S01]  /*81d0*/  HADD2.F32 R3, -RZ, R154.H0_H0 ;  /* 0x2000009aff037230 */ /* 0x021fe20000004100 */
[----:B------:R-:W-:Y:S01]  /*81e0*/  ISETP.GT.AND P2, PT, R0, 0x78, P1 ;  /* 0x000000780000780c */ /* 0x000fe20000f44270 */
[----:B------:R-:W-:Y:S03]  /*81f0*/  BSSY B1, `(.L_x_280) ;  /* 0x0000007000017945 */ /* 0x000fe60003800000 */
[----:B-1----:R-:W-:-:S04]  /*8200*/  FMUL R4, R3, R156 ;  /* 0x0000009c03047220 */ /* 0x002fc80000400000 */
[----:B------:R-:W-:-:S05]  /*8210*/  FFMA R4, R85, R155, R4 ;  /* 0x0000009b55047223 */ /* 0x000fca0000000004 */
[----:B------:R-:W-:-:S05]  /*8220*/  F2FP.F16.F32.PACK_AB R4, RZ, R4 ;  /* 0x00000004ff04723e */ /* 0x000fca00000000ff */
[----:B------:R0:W-:Y:S01]  /*8230*/  @P0 STG.E.U16 desc[UR36][R6.64+0xf2], R4 ;  /* 0x0000f20406000986 */ /* 0x0001e2000c101524 */
[----:B------:R-:W-:Y:S05]  /*8240*/  @!P2 BRA `(.L_x_281) ;  /* 0x000000000004a947 */ /* 0x000fea0003800000 */
[----:B------:R1:W5:Y:S02]  /*8250*/  LDG.E.LTC128B.U16 R154, desc[UR36][R10.64+0xf0] ;  /* 0x0000f0240a9a7981 */ /* 0x000364000c1e1520 */
.L_x_281:
[----:B------:R-:W-:Y:S05]  /*8260*/  BSYNC B1 ;  /* 0x0000000000017941 */ /* 0x000fea0003800000 */
.L_x_280:
[----:B-----5:R-:W-:Y:S01]  /*8270*/  HADD2.F32 R3, -RZ, R154.H0_H0 ;  /* 0x2000009aff037230 */ /* 0x020fe20000004100 */
[----:B------:R-:W-:Y:S01]  /*8280*/  ISETP.GT.AND P1, PT, R0, 0x79, P1 ;  /* 0x000000790000780c */ /* 0x000fe20000f24270 */
[----:B0-----:R-:W-:Y:S01]  /*8290*/  @P2 IMAD.MOV.U32 R4, RZ, RZ, R8 ;  /* 0x000000ffff042224 */ /* 0x001fe200078e0008 */
[----:B------:R-:W-:Y:S01]  /*82a0*/  BSSY B1, `(.L_x_282) ;  /* 0x0000008000017945 */ /* 0x000fe20003800000 */
[----:B------:R-:W-:Y:S02]  /*82b0*/  @P2 IMAD.MOV.U32 R5, RZ, RZ, R9 ;  /* 0x000000ffff052224 */ /* 0x000fe400078e0009 */
[----:B------:R-:W-:-:S04]  /*82c0*/  FMUL R3, R3, R156 ;  /* 0x0000009c03037220 */ /* 0x000fc80000400000 */
[----:B------:R-:W-:-:S05]  /*82d0*/  FFMA R3, R86, R155, R3 ;  /* 0x0000009b56037223 */ /* 0x000fca0000000003 */
[----:B------:R-:W-:-:S05]  /*82e0*/  F2FP.F16.F32.PACK_AB R3, RZ, R3 ;  /* 0x00000003ff03723e */ /* 0x000fca00000000ff */
[----:B------:R0:W-:Y:S01]  /*82f0*/  @P2 STG.E.U16 desc[UR36][R4.64+0xf0], R3 ;  /* 0x0000f00304002986 */ /* 0x0001e2000c101524 */
[----:B------:R-:W-:Y:S05]  /*8300*/  @!P1 BRA `(.L_x_283) ;  /* 0x0000000000049947 */ /* 0x000fea0003800000 */
[----:B------:R0:W5:Y:S02]  /*8310*/  LDG.E.LTC128B.U16 R154, desc[UR36][R10.64+0xf2] ;  /* 0x0000f2240a9a7981 */ /* 0x000164000c1e1520 */
.L_x_283:
[----:B------:R-:W-:Y:S05]  /*8320*/  BSYNC B1 ;  /* 0x0000000000017941 */ /* 0x000fea0003800000 */
.L_x_282:
[----:B------:R-:W-:Y:S05]  /*8330*/  @!P1 BRA `(.L_x_284) ;  /* 0x00000024004c9947 */ /* 0x000fea0003800000 */
[----:B0----5:R-:W-:-:S05]  /*8340*/  HADD2.F32 R3, -RZ, R154.H0_H0 ;  /* 0x2000009aff037230 */ /* 0x021fca0000004100 */
[----:B------:R-:W-:-:S04]  /*8350*/  FMUL R0, R3, R156 ;  /* 0x0000009c03007220 */ /* 0x000fc80000400000 */
[----:B------:R-:W-:-:S05]  /*8360*/  FFMA R0, R87, R155, R0 ;  /* 0x0000009b57007223 */ /* 0x000fca0000000000 */
[----:B------:R-:W-:-:S05]  /*8370*/  F2FP.F16.F32.PACK_AB R0, RZ, R0 ;  /* 0x00000000ff00723e */ /* 0x000fca00000000ff */
[----:B------:R0:W-:Y:S01]  /*8380*/  STG.E.U16 desc[UR36][R8.64+0xf2], R0 ;  /* 0x0000f20008007986 */ /* 0x0001e2000c101524 */
[----:B------:R-:W-:Y:S05]  /*8390*/  BRA `(.L_x_284) ;  /* 0x0000002400347947 */ /* 0x000fea0003800000 */
.L_x_33:
[----:B------:R-:W-:Y:S01]  /*83a0*/  ULDC.64 UR4, c[0x0][0x5c0] ;  /* 0x0001700000047ab9 */ /* 0x000fe20000000a00 */
[-C--:B------:R-:W-:Y:S01]  /*83b0*/  FMUL R88, R88, R155.reuse ;  /* 0x0000009b58587220 */ /* 0x080fe20000400000 */
[----:B------:R-:W-:Y:S01]  /*83c0*/  LEA R6, P0, R168, UR4, 0x1 ;  /* 0x00000004a8067c11 */ /* 0x000fe2000f8008ff */
[----:B------:R-:W-:Y:S01]  /*83d0*/  IMAD.SHL.U32 R11, R4, 0x10, RZ ;  /* 0x00000010040b7824 */ /* 0x000fe200078e00ff */
[----:B------:R-:W-:Y:S01]  /*83e0*/  ISETP.GT.AND P2, PT, R0, 0x1, P3 ;  /* 0x000000010000780c */ /* 0x000fe20001f44270 */
[-C--:B------:R-:W-:Y:S01]  /*83f0*/  FMUL R89, R89, R155.reuse ;  /* 0x0000009b59597220 */ /* 0x080fe20000400000 */
[----:B------:R-:W-:Y:S01]  /*8400*/  LEA.HI.X R7, R168, UR5, R167, 0x1, P0 ;  /* 0x00000005a8077c11 */ /* 0x000fe200080f0ca7 */
[-C--:B------:R-:W-:Y:S01]  /*8410*/  FMUL R90, R90, R155.reuse ;  /* 0x0000009b5a5a7220 */ /* 0x080fe20000400000 */
[----:B------:R-:W-:Y:S01]  /*8420*/  ISETP.GT.AND P0, PT, R3, 0x8, PT ;  /* 0x000000080300780c */ /* 0x000fe20003f04270 */
[-C--:B------:R-:W-:Y:S01]  /*8430*/  FMUL R91, R91, R155.reuse ;  /* 0x0000009b5b5b7220 */ /* 0x080fe20000400000 */
[----:B------:R-:W-:Y:S01]  /*8440*/  F2FP.F16.F32.PACK_AB R88, RZ, R88 ;  /* 0x00000058ff58723e */ /* 0x000fe200000000ff */
[-C--:B------:R-:W-:Y:S01]  /*8450*/  FMUL R92, R92, R155.reuse ;  /* 0x0000009b5c5c7220 */ /* 0x080fe20000400000 */
[----:B------:R-:W-:Y:S01]  /*8460*/  ISETP.GT.AND P4, PT, R0, RZ, P0 ;  /* 0x000000ff0000720c */ /* 0x000fe20000784270 */
[-C--:B------:R-:W-:Y:S01]  /*8470*/  FMUL R93, R93, R155.reuse ;  /* 0x0000009b5d5d7220 */ /* 0x080fe20000400000 */
[----:B------:R-:W-:Y:S01]  /*8480*/  SHF.L.U64.HI R9, R4, 0x4, R5 ;  /* 0x0000000404097819 */ /* 0x000fe20000010205 */
[----:B------:R-:W-:Y:S01]  /*8490*/  @P1 STG.E.U16 desc[UR36][R6.64], R88 ;  /* 0x0000005806001986 */ /* 0x000fe2000c101524 */
[----:B------:R-:W-:Y:S01]  /*84a0*/  IADD3 R12, P5, R11, R6, RZ ;  /* 0x000000060b0c7210 */ /* 0x000fe20007fbe0ff */
[-C--:B------:R-:W-:Y:S01]  /*84b0*/  FMUL R94, R94, R155.reuse ;  /* 0x0000009b5e5e7220 */ /* 0x080fe20000400000 */
[----:B------:R-:W-:Y:S01]  /*84c0*/  ISETP.GT.AND P1, PT, R0, 0x1, P0 ;  /* 0x000000010000780c */ /* 0x000fe20000724270 */
[----:B------:R-:W-:Y:S01]  /*84d0*/  FMUL R95, R95, R155 ;  /* 0x0000009b5f5f7220 */ /* 0x000fe20000400000 */
[----:B------:R-:W-:Y:S01]  /*84e0*/  F2FP.F16.F32.PACK_AB R89, RZ, R89 ;  /* 0x00000059ff59723e */ /* 0x000fe200000000ff */
[----:B------:R-:W-:Y:S01]  /*84f0*/  IMAD.X R13, R9, 0x1, R7, P5 ;  /* 0x00000001090d7824 */ /* 0x000fe200028e0607 */
[----:B------:R-:W-:Y:S01]  /*8500*/  F2FP.F16.F32.PACK_AB R90, RZ, R90 ;  /* 0x0000005aff5a723e */ /* 0x000fe200000000ff */
[----:B------:R-:W-:Y:S01]  /*8510*/  FMUL R96, R96, R155 ;  /* 0x0000009b60607220 */ /* 0x000fe20000400000 */
[----:B------:R-:W-:Y:S01]  /*8520*/  F2FP.F16.F32.PACK_AB R91, RZ, R91 ;  /* 0x0000005bff5b723e */ /* 0x000fe200000000ff */
[----:B------:R-:W-:Y:S01]  /*8530*/  @P2 STG.E.U16 desc[UR36][R6.64+0x2], R89 ;  /* 0x0000025906002986 */ /* 0x000fe2000c101524 */
[C---:B------:R-:W-:Y:S01]  /*8540*/  ISETP.GT.AND P5, PT, R0.reuse, 0x9, P3 ;  /* 0x000000090000780c */ /* 0x040fe20001fa4270 */
[-C--:B------:R-:W-:Y:S01]  /*8550*/  FMUL R97, R97, R155.reuse ;  /* 0x0000009b61617220 */ /* 0x080fe20000400000 */
[C---:B------:R-:W-:Y:S01]  /*8560*/  ISETP.GT.AND P2, PT, R0.reuse, 0x8, P0 ;  /* 0x000000080000780c */ /* 0x040fe20000744270 */
[----:B------:R-:W-:Y:S01]  /*8570*/  @P4 STG.E.U16 desc[UR36][R12.64], R90 ;  /* 0x0000005a0c004986 */ /* 0x000fe2000c101524 */
[----:B------:R-:W-:Y:S01]  /*8580*/  ISETP.GT.AND P4, PT, R0, 0x8, P3 ;  /* 0x000000080000780c */ /* 0x000fe20001f84270 */
[-C--:B------:R-:W-:Y:S01]  /*8590*/  FMUL R98, R98, R155.reuse ;  /* 0x0000009b62627220 */ /* 0x080fe20000400000 */
[----:B------:R-:W-:Y:S01]  /*85a0*/  F2FP.F16.F32.PACK_AB R92, RZ, R92 ;  /* 0x0000005cff5c723e */ /* 0x000fe200000000ff */
[----:B------:R-:W-:Y:S01]  /*85b0*/  @P1 STG.E.U16 desc[UR36][R12.64+0x2], R91 ;  /* 0x0000025b0c001986 */ /* 0x000fe2000c101524 */
[----:B------:R-:W-:Y:S01]  /*85c0*/  ISETP.GT.AND P1, PT, R0, 0x9, P0 ;  /* 0x000000090000780c */ /* 0x000fe20000724270 */
[----:B------:R-:W-:Y:S01]  /*85d0*/  FMUL R99, R99, R155 ;  /* 0x0000009b63637220 */ /* 0x000fe20000400000 */
[----:B------:R-:W-:Y:S01]  /*85e0*/  F2FP.F16.F32.PACK_AB R93, RZ, R93 ;  /* 0x0000005dff5d723e */ /* 0x000fe200000000ff */
[-C--:B------:R-:W-:Y:S01]  /*85f0*/  FMUL R100, R100, R155.reuse ;  /* 0x0000009b64647220 */ /* 0x080fe20000400000 */
[----:B------:R-:W-:Y:S01]  /*8600*/  F2FP.F16.F32.PACK_AB R94, RZ, R94 ;  /* 0x0000005eff5e723e */ /* 0x000fe200000000ff */
[----:B------:R-:W-:Y:S01]  /*8610*/  FMUL R101, R101, R155 ;  /* 0x0000009b65657220 */ /* 0x000fe20000400000 */
[----:B------:R-:W-:Y:S01]  /*8620*/  F2FP.F16.F32.PACK_AB R95, RZ, R95 ;  /* 0x0000005fff5f723e */ /* 0x000fe200000000ff */
[-C--:B------:R-:W-:Y:S01]  /*8630*/  FMUL R102, R102, R155.reuse ;  /* 0x0000009b66667220 */ /* 0x080fe20000400000 */
[----:B------:R-:W-:Y:S01]  /*8640*/  F2FP.F16.F32.PACK_AB R96, RZ, R96 ;  /* 0x00000060ff60723e */ /* 0x000fe200000000ff */
[----:B------:R-:W-:Y:S01]  /*8650*/  @P4 STG.E.U16 desc[UR36][R6.64+0x10], R92 ;  /* 0x0000105c06004986 */ /* 0x000fe2000c101524 */
[C---:B------:R-:W-:Y:S01]  /*8660*/  ISETP.GT.AND P4, PT, R0.reuse, 0x10, P3 ;  /* 0x000000100000780c */ /* 0x040fe20001f84270 */
[----:B------:R-:W-:Y:S01]  /*8670*/  FMUL R103, R103, R155 ;  /* 0x0000009b67677220 */ /* 0x000fe20000400000 */
[----:B------:R-:W-:Y:S01]  /*8680*/  F2FP.F16.F32.PACK_AB R97, RZ, R97 ;  /* 0x00000061ff61723e */ /* 0x000fe200000000ff */
[----:B------:R-:W-:Y:S01]  /*8690*/  @P5 STG.E.U16 desc[UR36][R6.64+0x12], R93 ;  /* 0x0000125d06005986 */ /* 0x000fe2000c101524 */
[----:B------:R-:W-:Y:S01]  /*86a0*/  ISETP.GT.AND P5, PT, R0, 0x11, P0 ;  /* 0x000000110000780c */ /* 0x000fe200007a4270 */
        /* <DEDUP_REMOVED lines=74> */
[----:B------:R-:W-:Y:S01]  /*8b50*/  FMUL R125, R125, R155 ;  /* 0x0000009b7d7d7220 */ /* 0x000fe20000400000 */
[----:B------:R-:W-:Y:S01]  /*8b60*/  F2FP.F16.F32.PACK_AB R119, RZ, R119 ;  /* 0x00000077ff77723e */ /* 0x000fe200000000ff */
[-C--:B------:R-:W-:Y:S01]  /*8b70*/  FMUL R126, R126, R155.reuse ;  /* 0x0000009b7e7e7220 */ /* 0x080fe20000400000 */
[----:B------:R-:W-:Y:S01]  /*8b80*/  F2FP.F16.F32.PACK_AB R120, RZ, R120 ;  /* 0x00000078ff78723e */ /* 0x000fe200000000ff */
        /* <DEDUP_REMOVED lines=66> */
[----:B------:R-:W-:Y:S01]  /*8fb0*/  IMAD.SHL.U32 R23, R4, 0x100, RZ ;  /* 0x0000010004177824 */ /* 0x000fe200078e00ff */
[----:B------:R-:W-:Y:S01]  /*8fc0*/  F2FP.F16.F32.PACK_AB R140, RZ, R140 ;  /* 0x0000008cff8c723e */ /* 0x000fe200000000ff */
[----:B------:R-:W-:Y:S01]  /*8fd0*/  @P1 STG.E.U16 desc[UR36][R6.64+0x90], R124 ;  /* 0x0000907c06001986 */ /* 0x000fe2000c101524 */
[----:B------:R-:W-:Y:S01]  /*8fe0*/  ISETP.GT.AND P1, PT, R0, 0x50, P3 ;  /* 0x000000500000780c */ /* 0x000fe20001f24270 */
[----:B------:R-:W-:Y:S01]  /*8ff0*/  FMUL R146, R146, R155 ;  /* 0x0000009b92927220 */ /* 0x000fe20000400000 */
[----:B------:R-:W-:Y:S01]  /*9000*/  F2FP.F16.F32.PACK_AB R141, RZ, R141 ;  /* 0x0000008dff8d723e */ /* 0x000fe200000000ff */
[----:B------:R-:W-:Y:S01]  /*9010*/  @P2 STG.E.U16 desc[UR36][R6.64+0x92], R125 ;  /* 0x0000927d06002986 */ /* 0x000fe2000c101524 */
[C---:B------:R-:W-:Y:S01]  /*9020*/  ISETP.GT.AND P2, PT, R0.reuse, 0x51, P3 ;  /* 0x000000510000780c */ /* 0x040fe20001f44270 */
[-C--:B------:R-:W-:Y:S01]  /*9030*/  FMUL R147, R147, R155.reuse ;  /* 0x0000009b93937220 */ /* 0x080fe20000400000 */
        /* <DEDUP_REMOVED lines=11> */
[-C--:B------:R-:W-:Y:S01]  /*90f0*/  FMUL R150, R150, R155.reuse ;  /* 0x0000009b96967220 */ /* 0x080fe20000400000 */
[----:B------:R-:W-:Y:S01]  /*9100*/  SHF.L.U64.HI R21, R4, 0x8, R5 ;  /* 0x0000000804157819 */ /* 0x000fe20000010205 */
[----:B------:R-:W-:Y:S01]  /*9110*/  @P2 STG.E.U16 desc[UR36][R6.64+0xa2], R129 ;  /* 0x0000a28106002986 */ /* 0x000fe2000c101524 */
[C---:B------:R-:W-:Y:S01]  /*9120*/  ISETP.GT.AND P2, PT, R0.reuse, 0x59, P3 ;  /* 0x000000590000780c */ /* 0x040fe20001f44270 */
        /* <DEDUP_REMOVED lines=58> */
[----:B------:R-:W-:Y:S01]  /*94d0*/  @P2 STG.E.U16 desc[UR36][R12.64+0xd0], R142 ;  /* 0x0000d08e0c002986 */ /* 0x000fe2000c101524 */
[----:B------:R-:W-:Y:S01]  /*94e0*/  F2FP.F16.F32.PACK_AB R34, RZ, R34 ;  /* 0x00000022ff22723e */ /* 0x000fe200000000ff */
[----:B------:R-:W-:Y:S01]  /*94f0*/  FMUL R40, R40, R155 ;  /* 0x0000009b28287220 */ /* 0x000fe20000400000 */
[----:B------:R-:W-:Y:S01]  /*9500*/  F2FP.F16.F32.PACK_AB R35, RZ, R35 ;  /* 0x00000023ff23723e */ /* 0x000fe200000000ff */
        /* <DEDUP_REMOVED lines=8> */
[----:B------:R-:W-:Y:S01]  /*9590*/  @P1 IMAD.MOV.U32 R5, RZ, RZ, R7 ;  /* 0x000000ffff051224 */ /* 0x000fe200078e0007 */
[----:B------:R-:W-:Y:S01]  /*95a0*/  @P1 MOV R4, R6 ;  /* 0x0000000600041202 */ /* 0x000fe20000000f00 */
[-C--:B------:R-:W-:Y:S01]  /*95b0*/  FMUL R43, R43, R155.reuse ;  /* 0x0000009b2b2b7220 */ /* 0x080fe20000400000 */
[----:B------:R-:W-:Y:S01]  /*95c0*/  F2FP.F16.F32.PACK_AB R38, RZ, R38 ;  /* 0x00000026ff26723e */ /* 0x000fe200000000ff */
[----:B------:R-:W-:Y:S01]  /*95d0*/  FMUL R44, R44, R155 ;  /* 0x0000009b2c2c7220 */ /* 0x000fe20000400000 */
[----:B------:R-:W-:Y:S01]  /*95e0*/  F2FP.F16.F32.PACK_AB R39, RZ, R39 ;  /* 0x00000027ff27723e */ /* 0x000fe200000000ff */
[----:B------:R0:W-:Y:S01]  /*95f0*/  @P1 STG.E.U16 desc[UR36][R4.64+0xe2], R145 ;  /* 0x0000e29104001986 */ /* 0x0001e2000c101524 */
[----:B------:R-:W-:Y:S01]  /*9600*/  IADD3 R14, P1, P2, R11, R6, R23 ;  /* 0x000000060b0e7210 */ /* 0x000fe20007a3e017 */
[-C--:B------:R-:W-:Y:S01]  /*9610*/  FMUL R45, R45, R155.reuse ;  /* 0x0000009b2d2d7220 */ /* 0x080fe20000400000 */
[----:B------:R-:W-:Y:S01]  /*9620*/  F2FP.F16.F32.PACK_AB R40, RZ, R40 ;  /* 0x00000028ff28723e */ /* 0x000fe200000000ff */
[----:B------:R-:W-:Y:S01]  /*9630*/  FMUL R46, R46, R155 ;  /* 0x0000009b2e2e7220 */ /* 0x000fe20000400000 */
[----:B------:R-:W-:Y:S01]  /*9640*/  IADD3.X R15, R9, R7, R21, P1, P2 ;  /* 0x00000007090f7210 */ /* 0x000fe20000fe4415 */
[-C--:B------:R-:W-:Y:S01]  /*9650*/  FMUL R47, R47, R155.reuse ;  /* 0x0000009b2f2f7220 */ /* 0x080fe20000400000 */
[C---:B------:R-:W-:Y:S01]  /*9660*/  ISETP.GT.AND P1, PT, R3.reuse, 0x80, PT ;  /* 0x000000800300780c */ /* 0x040fe20003f24270 */
[-C--:B------:R-:W-:Y:S01]  /*9670*/  FMUL R48, R48, R155.reuse ;  /* 0x0000009b30307220 */ /* 0x080fe20000400000 */
[----:B------:R-:W-:Y:S01]  /*9680*/  ISETP.GT.AND P2, PT, R3, 0x88, PT ;  /* 0x000000880300780c */ /* 0x000fe20003f44270 */
[----:B------:R-:W-:Y:S01]  /*9690*/  FMUL R49, R49, R155 ;  /* 0x0000009b31317220 */ /* 0x000fe20000400000 */
[----:B------:R-:W-:Y:S01]  /*96a0*/  F2FP.F16.F32.PACK_AB R41, RZ, R41 ;  /* 0x00000029ff29723e */ /* 0x000fe200000000ff */
[----:B0-----:R-:W-:Y:S01]  /*96b0*/  @P5 IMAD.MOV.U32 R4, RZ, RZ, R12 ;  /* 0x000000ffff045224 */ /* 0x001fe200078e000c */
[----:B------:R-:W-:Y:S01]  /*96c0*/  F2FP.F16.F32.PACK_AB R42, RZ, R42 ;  /* 0x0000002aff2a723e */ /* 0x000fe200000000ff */
[----:B------:R-:W-:Y:S01]  /*96d0*/  @P5 IMAD.MOV.U32 R5, RZ, RZ, R13 ;  /* 0x000000ffff055224 */ /* 0x000fe200078e000d */
[----:B------:R-:W-:Y:S01]  /*96e0*/  F2FP.F16.F32.PACK_AB R43, RZ, R43 ;  /* 0x0000002bff2b723e */ /* 0x000fe200000000ff */
[-C--:B------:R-:W-:Y:S01]  /*96f0*/  FMUL R50, R50, R155.reuse ;  /* 0x0000009b32327220 */ /* 0x080fe20000400000 */
[----:B------:R-:W-:Y:S01]  /*9700*/  F2FP.F16.F32.PACK_AB R44, RZ, R44 ;  /* 0x0000002cff2c723e */ /* 0x000fe200000000ff */
[-C--:B------:R-:W-:Y:S01]  /*9710*/  FMUL R51, R51, R155.reuse ;  /* 0x0000009b33337220 */ /* 0x080fe20000400000 */
[----:B------:R0:W-:Y:S01]  /*9720*/  @P5 STG.E.U16 desc[UR36][R4.64+0xe0], R146 ;  /* 0x0000e09204005986 */ /* 0x0001e2000c101524 */
[----:B------:R-:W-:Y:S01]  /*9730*/  ISETP.GT.AND P5, PT, R0, 0x78, P3 ;  /* 0x000000780000780c */ /* 0x000fe20001fa4270 */
[-C--:B------:R-:W-:Y:S01]  /*9740*/  FMUL R52, R52, R155.reuse ;  /* 0x0000009b34347220 */ /* 0x080fe20000400000 */
[C---:B------:R-:W-:Y:S01]  /*9750*/  ISETP.GT.AND P3, PT, R0.reuse, 0x79, P3 ;  /* 0x000000790000780c */ /* 0x040fe20001f64270 */
[----:B------:R-:W-:Y:S01]  /*9760*/  @P4 STG.E.U16 desc[UR36][R12.64+0xe2], R147 ;  /* 0x0000e2930c004986 */ /* 0x000fe2000c101524 */
[C---:B------:R-:W-:Y:S01]  /*9770*/  ISETP.GT.AND P4, PT, R0.reuse, 0x78, P0 ;  /* 0x000000780000780c */ /* 0x040fe20000784270 */
[-C--:B------:R-:W-:Y:S01]  /*9780*/  FMUL R53, R53, R155.reuse ;  /* 0x0000009b35357220 */ /* 0x080fe20000400000 */
[----:B------:R-:W-:Y:S01]  /*9790*/  ISETP.GT.AND P0, PT, R0, 0x79, P0 ;  /* 0x000000790000780c */ /* 0x000fe20000704270 */
[----:B------:R-:W-:Y:S01]  /*97a0*/  FMUL R54, R54, R155 ;  /* 0x0000009b36367220 */ /* 0x000fe20000400000 */
[----:B------:R-:W-:Y:S01]  /*97b0*/  F2FP.F16.F32.PACK_AB R45, RZ, R45 ;  /* 0x0000002dff2d723e */ /* 0x000fe200000000ff */
[-C--:B------:R-:W-:Y:S01]  /*97c0*/  FMUL R55, R55, R155.reuse ;  /* 0x0000009b37377220 */ /* 0x080fe20000400000 */
[----:B------:R-:W-:Y:S01]  /*97d0*/  F2FP.F16.F32.PACK_AB R46, RZ, R46 ;  /* 0x0000002eff2e723e */ /* 0x000fe200000000ff */
[----:B------:R-:W-:Y:S01]  /*97e0*/  FMUL R56, R56, R155 ;  /* 0x0000009b38387220 */ /* 0x000fe20000400000 */
[----:B------:R-:W-:Y:S01]  /*97f0*/  F2FP.F16.F32.PACK_AB R47, RZ, R47 ;  /* 0x0000002fff2f723e */ /* 0x000fe200000000ff */
[----:B------:R-:W-:Y:S01]  /*9800*/  @P5 STG.E.U16 desc[UR36][R6.64+0xf0], R148 ;  /* 0x0000f09406005986 */ /* 0x000fe2000c101524 */
[----:B0-----:R-:W-:Y:S01]  /*9810*/  IADD3 R4, P5, R23, R6, RZ ;  /* 0x0000000617047210 */ /* 0x001fe20007fbe0ff */
[-C--:B------:R-:W-:Y:S01]  /*9820*/  FMUL R57, R57, R155.reuse ;  /* 0x0000009b39397220 */ /* 0x080fe20000400000 */
[----:B------:R-:W-:Y:S01]  /*9830*/  F2FP.F16.F32.PACK_AB R48, RZ, R48 ;  /* 0x00000030ff30723e */ /* 0x000fe200000000ff */
[----:B------:R0:W-:Y:S01]  /*9840*/  @P3 STG.E.U16 desc[UR36][R6.64+0xf2], R149 ;  /* 0x0000f29506003986 */ /* 0x0001e2000c101524 */
[C---:B------:R-:W-:Y:S01]  /*9850*/  ISETP.GT.AND P3, PT, R0.reuse, RZ, P1 ;  /* 0x000000ff0000720c */ /* 0x040fe20000f64270 */
[----:B------:R-:W-:Y:S01]  /*9860*/  IMAD.X R5, R21, 0x1, R7, P5 ;  /* 0x0000000115057824 */ /* 0x000fe200028e0607 */
[C---:B------:R-:W-:Y:S01]  /*9870*/  ISETP.GT.AND P5, PT, R0.reuse, RZ, P2 ;  /* 0x000000ff0000720c */ /* 0x040fe200017a4270 */
        /* <DEDUP_REMOVED lines=14> */
[----:B------:R-:W-:Y:S01]  /*9960*/  @P4 STG.E.U16 desc[UR36][R4.64+0x2], R25 ;  /* 0x0000021904004986 */ /* 0x000fe2000c101524 */
[----:B------:R-:W-:Y:S01]  /*9970*/  IADD3 R10, P4, R11, R4, RZ ;  /* 0x000000040b0a7210 */ /* 0x000fe20007f9e0ff */
[C-C-:B------:R-:W-:Y:S01]  /*9980*/  IMAD.X R7, R9.reuse, 0x1, R5.reuse, P3 ;  /* 0x0000000109077824 */ /* 0x140fe200018e0605 */
[----:B------:R-:W-:Y:S01]  /*9990*/  ISETP.GT.AND P3, PT, R0, 0x9, P2 ;  /* 0x000000090000780c */ /* 0x000fe20001764270 */
[----:B------:R-:W-:Y:S01]  /*99a0*/  FMUL R62, R62, R155 ;  /* 0x0000009b3e3e7220 */ /* 0x000fe20000400000 */
[----:B------:R-:W-:Y:S01]  /*99b0*/  F2FP.F16.F32.PACK_AB R53, RZ, R53 ;  /* 0x00000035ff35723e */ /* 0x000fe200000000ff */
[----:B------:R-:W-:Y:S01]  /*99c0*/  IMAD.X R11, R9, 0x1, R5, P4 ;  /* 0x00000001090b7824 */ /* 0x000fe200020e0605 */
[----:B------:R-:W-:Y:S01]  /*99d0*/  ISETP.GT.AND P4, PT, R0, 0x8, P1 ;  /* 0x000000080000780c */ /* 0x000fe20000f84270 */
[-C--:B------:R-:W-:Y:S01]  /*99e0*/  FMUL R63, R63, R155.reuse ;  /* 0x0000009b3f3f7220 */ /* 0x080fe20000400000 */
[----:B------:R-:W-:Y:S01]  /*99f0*/  F2FP.F16.F32.PACK_AB R54, RZ, R54 ;  /* 0x00000036ff36723e */ /* 0x000fe200000000ff */
[-C--:B------:R-:W-:Y:S01]  /*9a00*/  FMUL R64, R64, R155.reuse ;  /* 0x0000009b40407220 */ /* 0x080fe20000400000 */
        /* <DEDUP_REMOVED lines=8> */
[-C--:B------:R-:W-:Y:S01]  /*9a90*/  FMUL R67, R67, R155.reuse ;  /* 0x0000009b43437220 */ /* 0x080fe20000400000 */
[----:B------:R-:W-:Y:S01]  /*9aa0*/  @P4 STG.E.U16 desc[UR36][R4.64+0x10], R28 ;  /* 0x0000101c04004986 */ /* 0x000fe2000c101524 */
[----:B------:R-:W-:Y:S01]  /*9ab0*/  ISETP.GT.AND P4, PT, R0, 0x10, P1 ;  /* 0x000000100000780c */ /* 0x000fe20000f84270 */
[----:B------:R-:W-:Y:S01]  /*9ac0*/  FMUL R68, R68, R155 ;  /* 0x0000009b44447220 */ /* 0x000fe20000400000 */
[----:B------:R-:W-:Y:S01]  /*9ad0*/  F2FP.F16.F32.PACK_AB R57, RZ, R57 ;  /* 0x00000039ff39723e */ /* 0x000fe200000000ff */
[-C--:B------:R-:W-:Y:S01]  /*9ae0*/  FMUL R69, R69, R155.reuse ;  /* 0x0000009b45457220 */ /* 0x080fe20000400000 */
[----:B------:R-:W-:Y:S01]  /*9af0*/  @P5 STG.E.U16 desc[UR36][R4.64+0x12], R29 ;  /* 0x0000121d04005986 */ /* 0x000fe2000c101524 */
[----:B------:R-:W-:Y:S01]  /*9b00*/  ISETP.GT.AND P5, PT, R0, 0x11, P1 ;  /* 0x000000110000780c */ /* 0x000fe20000fa4270 */
[-C--:B------:R-:W-:Y:S01]  /*9b10*/  FMUL R70, R70, R155.reuse ;  /* 0x0000009b46467220 */ /* 0x080fe20000400000 */
[----:B------:R-:W-:Y:S01]  /*9b20*/  F2FP.F16.F32.PACK_AB R58, RZ, R58 ;  /* 0x0000003aff3a723e */ /* 0x000fe200000000ff */
[----:B------:R0:W-:Y:S01]  /*9b30*/  @P0 STG.E.U16 desc[UR36][R6.64+0x10], R30 ;  /* 0x0000101e06000986 */ /* 0x0001e2000c101524 */
        /* <DEDUP_REMOVED lines=13> */
[--C-:B0-----:R-:W-:Y:S01]  /*9c10*/  @P0 IMAD.MOV.U32 R6, RZ, RZ, R14.reuse ;  /* 0x000000ffff060224 */ /* 0x101fe200078e000e */
[----:B------:R-:W-:Y:S01]  /*9c20*/  F2FP.F16.F32.PACK_AB R62, RZ, R62 ;  /* 0x0000003eff3e723e */ /* 0x000fe200000000ff */
[--C-:B------:R-:W-:Y:S01]  /*9c30*/  @P0 IMAD.MOV.U32 R7, RZ, RZ, R15.reuse ;  /* 0x000000ffff070224 */ /* 0x100fe200078e000f */
[----:B------:R-:W-:Y:S01]  /*9c40*/  F2FP.F16.F32.PACK_AB R63, RZ, R63 ;  /* 0x0000003fff3f723e */ /* 0x000fe200000000ff */
[-C--:B------:R-:W-:Y:S01]  /*9c50*/  FMUL R74, R74, R155.reuse ;  /* 0x0000009b4a4a7220 */ /* 0x080fe20000400000 */
[----:B------:R-:W-:Y:S01]  /*9c60*/  F2FP.F16.F32.PACK_AB R64, RZ, R64 ;  /* 0x00000040ff40723e */ /* 0x000fe200000000ff */
[-C--:B------:R-:W-:Y:S01]  /*9c70*/  FMUL R75, R75, R155.reuse ;  /* 0x0000009b4b4b7220 */ /* 0x080fe20000400000 */
[----:B------:R0:W-:Y:S01]  /*9c80*/  @P0 STG.E.U16 desc[UR36][R6.64+0x20], R34 ;  /* 0x0000202206000986 */ /* 0x0001e2000c101524 */
        /* <DEDUP_REMOVED lines=11> */
[--C-:B0-----:R-:W-:Y:S01]  /*9d40*/  @P3 IMAD.MOV.U32 R7, RZ, RZ, R15.reuse ;  /* 0x000000ffff073224 */ /* 0x101fe200078e000f */
[----:B------:R-:W-:Y:S01]  /*9d50*/  @P3 MOV R6, R14 ;  /* 0x0000000e00063202 */ /* 0x000fe20000000f00 */
[-C--:B------:R-:W-:Y:S01]  /*9d60*/  FMUL R81, R81, R155.reuse ;  /* 0x0000009b51517220 */ /* 0x080fe20000400000 */
[----:B------:R-:W-:Y:S01]  /*9d70*/  F2FP.F16.F32.PACK_AB R70, RZ, R70 ;  /* 0x00000046ff46723e */ /* 0x000fe200000000ff */
[----:B------:R-:W-:Y:S01]  /*9d80*/  FMUL R82, R82, R155 ;  /* 0x0000009b52527220 */ /* 0x000fe20000400000 */
[----:B------:R-:W-:Y:S01]  /*9d90*/  F2FP.F16.F32.PACK_AB R71, RZ, R71 ;  /* 0x00000047ff47723e */ /* 0x000fe200000000ff */
[----:B------:R0:W-:Y:S01]  /*9da0*/  @P3 STG.E.U16 desc[UR36][R6.64+0x22], R35 ;  /* 0x0000222306003986 */ /* 0x0001e2000c101524 */
        /* <DEDUP_REMOVED lines=9> */
[----:B------:R-:W-:Y:S01]  /*9e40*/  FMUL R85, R85, R155 ;  /* 0x0000009b55557220 */ /* 0x000fe20000400000 */
[----:B------:R-:W-:Y:S01]  /*9e50*/  F2FP.F16.F32.PACK_AB R74, RZ, R74 ;  /* 0x0000004aff4a723e */ /* 0x000fe200000000ff */
[----:B0-----:R-:W-:Y:S01]  /*9e60*/  @P0 IMAD.MOV.U32 R6, RZ, RZ, R14 ;  /* 0x000000ffff060224 */ /* 0x001fe200078e000e */
[----:B------:R-:W-:Y:S01]  /*9e70*/  F2FP.F16.F32.PACK_AB R75, RZ, R75 ;  /* 0x0000004bff4b723e */ /* 0x000fe200000000ff */
[----:B------:R-:W-:Y:S01]  /*9e80*/  @P0 IMAD.MOV.U32 R7, RZ, RZ, R15 ;  /* 0x000000ffff070224 */ /* 0x000fe200078e000f */
[----:B------:R-:W-:Y:S01]  /*9e90*/  F2FP.F16.F32.PACK_AB R76, RZ, R76 ;  /* 0x0000004cff4c723e */ /* 0x000fe200000000ff */
[----:B------:R-:W-:Y:S01]  /*9ea0*/  FMUL R86, R86, R155 ;  /* 0x0000009b56567220 */ /* 0x000fe20000400000 */
[----:B------:R-:W-:Y:S01]  /*9eb0*/  F2FP.F16.F32.PACK_AB R77, RZ, R77 ;  /* 0x0000004dff4d723e */ /* 0x000fe200000000ff */
[----:B------:R-:W-:Y:S01]  /*9ec0*/  FMUL R87, R87, R155 ;  /* 0x0000009b57577220 */ /* 0x000fe20000400000 */
[----:B------:R0:W-:Y:S01]  /*9ed0*/  @P0 STG.E.U16 desc[UR36][R6.64+0x30], R38 ;  /* 0x0000302606000986 */ /* 0x0001e2000c101524 */
[----:B------:R-:W-:-:S02]  /*9ee0*/  ISETP.GT.AND P0, PT, R0, 0x20, P2 ;  /* 0x000000200000780c */ /* 0x000fc40001704270 */
[----:B------:R-:W-:Y:S02]  /*9ef0*/  F2FP.F16.F32.PACK_AB R78, RZ, R78 ;  /* 0x0000004eff4e723e */ /* 0x000fe400000000ff */
[----:B------:R-:W-:Y:S02]  /*9f00*/  F2FP.F16.F32.PACK_AB R79, RZ, R79 ;  /* 0x0000004fff4f723e */ /* 0x000fe400000000ff */
[----:B------:R-:W-:Y:S02]  /*9f10*/  F2FP.F16.F32.PACK_AB R80, RZ, R80 ;  /* 0x00000050ff50723e */ /* 0x000fe400000000ff */
[----:B------:R-:W-:Y:S02]  /*9f20*/  F2FP.F16.F32.PACK_AB R81, RZ, R81 ;  /* 0x00000051ff51723e */ /* 0x000fe400000000ff */
[----:B------:R-:W-:Y:S01]  /*9f30*/  F2FP.F16.F32.PACK_AB R82, RZ, R82 ;  /* 0x00000052ff52723e */ /* 0x000fe200000000ff */
[----:B0-----:R-:W-:Y:S01]  /*9f40*/  @P3 IMAD.MOV.U32 R6, RZ, RZ, R14 ;  /* 0x000000ffff063224 */ /* 0x001fe200078e000e */
[----:B------:R-:W-:Y:S01]  /*9f50*/  F2FP.F16.F32.PACK_AB R83, RZ, R83 ;  /* 0x00000053ff53723e */ /* 0x000fe200000000ff */
[----:B------:R-:W-:Y:S01]  /*9f60*/  @P3 IMAD.MOV.U32 R7, RZ, RZ, R15 ;  /* 0x000000ffff073224 */ /* 0x000fe200078e000f */
[----:B------:R-:W-:-:S02]  /*9f70*/  F2FP.F16.F32.PACK_AB R84, RZ, R84 ;  /* 0x00000054ff54723e */ /* 0x000fc400000000ff */
[----:B------:R-:W-:Y:S02]  /*9f80*/  F2FP.F16.F32.PACK_AB R85, RZ, R85 ;  /* 0x00000055ff55723e */ /* 0x000fe400000000ff */
[----:B------:R0:W-:Y:S01]  /*9f90*/  @P3 STG.E.U16 desc[UR36][R6.64+0x32], R39 ;  /* 0x0000322706003986 */ /* 0x0001e2000c101524 */
[C---:B------:R-:W-:Y:S02]  /*9fa0*/  ISETP.GT.AND P3, PT, R0.reuse, 0x21, P2 ;  /* 0x000000210000780c */ /* 0x040fe40001764270 */
[----:B------:R-:W-:Y:S01]  /*9fb0*/  F2FP.F16.F32.PACK_AB R86, RZ, R86 ;  /* 0x00000056ff56723e */ /* 0x000fe200000000ff */
[----:B------:R-:W-:Y:S01]  /*9fc0*/  @P4 STG.E.U16 desc[UR36][R4.64+0x40], R40 ;  /* 0x0000402804004986 */ /* 0x000fe2000c101524 */
[C---:B------:R-:W-:Y:S02]  /*9fd0*/  ISETP.GT.AND P4, PT, R0.reuse, 0x28, P1 ;  /* 0x000000280000780c */ /* 0x040fe40000f84270 */
[----:B------:R-:W-:Y:S01]  /*9fe0*/  F2FP.F16.F32.PACK_AB R87, RZ, R87 ;  /* 0x00000057ff57723e */ /* 0x000fe200000000ff */
[----:B------:R-:W-:Y:S01]  /*9ff0*/  @P5 STG.E.U16 desc[UR36][R4.64+0x42], R41 ;  /* 0x0000422904005986 */ /* 0x000fe2000c101524 */
[----:B------:R-:W-:Y:S01]  /*a000*/  ISETP.GT.AND P5, PT, R0, 0x29, P1 ;  /* 0x000000290000780c */ /* 0x000fe20000fa4270 */
[----:B0-----:R-:W-:-:S02]  /*a010*/  @P0 IMAD.MOV.U32 R6, RZ, RZ, R14 ;  /* 0x000000ffff060224 */ /* 0x001fc400078e000e */
[----:B------:R-:W-:-:S05]  /*a020*/  @P0 IMAD.MOV.U32 R7, RZ, RZ, R15 ;  /* 0x000000ffff070224 */ /* 0x000fca00078e000f */
[----:B------:R0:W-:Y:S01]  /*a030*/  @P0 STG.E.U16 desc[UR36][R6.64+0x40], R42 ;  /* 0x0000402a06000986 */ /* 0x0001e2000c101524 */
[----:B------:R-:W-:Y:S01]  /*a040*/  ISETP.GT.AND P0, PT, R0, 0x28, P2 ;  /* 0x000000280000780c */ /* 0x000fe20001704270 */
[----:B0-----:R-:W-:Y:S01]  /*a050*/  @P3 IMAD.MOV.U32 R6, RZ, RZ, R14 ;  /* 0x000000ffff063224 */ /* 0x001fe200078e000e */
[----:B------:R-:W-:-:S05]  /*a060*/  @P3 MOV R7, R15 ;  /* 0x0000000f00073202 */ /* 0x000fca0000000f00 */
[----:B------:R0:W-:Y:S01]  /*a070*/  @P3 STG.E.U16 desc[UR36][R6.64+0x42], R43 ;  /* 0x0000422b06003986 */ /* 0x0001e2000c101524 */
[----:B------:R-:W-:-:S03]  /*a080*/  ISETP.GT.AND P3, PT, R0, 0x29, P2 ;  /* 0x000000290000780c */ /* 0x000fc60001764270 */
[----:B------:R-:W-:Y:S01]  /*a090*/  @P4 STG.E.U16 desc[UR36][R4.64+0x50], R44 ;  /* 0x0000502c04004986 */ /* 0x000fe2000c101524 */
[----:B------:R-:W-:-:S03]  /*a0a0*/  ISETP.GT.AND P4, PT, R0, 0x30, P1 ;  /* 0x000000300000780c */ /* 0x000fc60000f84270 */
[----:B------:R-:W-:Y:S01]  /*a0b0*/  @P5 STG.E.U16 desc[UR36][R4.64+0x52], R45 ;  /* 0x0000522d04005986 */ /* 0x000fe2000c101524 */
[----:B------:R-:W-:Y:S01]  /*a0c0*/  ISETP.GT.AND P5, PT, R0, 0x31, P1 ;  /* 0x000000310000780c */ /* 0x000fe20000fa4270 */
[----:B0-----:R-:W-:Y:S02]  /*a0d0*/  @P0 IMAD.MOV.U32 R6, RZ, RZ, R14 ;  /* 0x000000ffff060224 */ /* 0x001fe400078e000e */
[----:B------:R-:W-:-:S05]  /*a0e0*/  @P0 IMAD.MOV.U32 R7, RZ, RZ, R15 ;  /* 0x000000ffff070224 */ /* 0x000fca00078e000f */
[----:B------:R0:W-:Y:S01]  /*a0f0*/  @P0 STG.E.U16 desc[UR36][R6.64+0x50], R46 ;  /* 0x0000502e06000986 */ /* 0x0001e2000c101524 */
[----:B------:R-:W-:Y:S01]  /*a100*/  ISETP.GT.AND P0, PT, R0, 0x30, P2 ;  /* 0x000000300000780c */ /* 0x000fe20001704270 */
[----:B0-----:R-:W-:Y:S02]  /*a110*/  @P3 IMAD.MOV.U32 R6, RZ, RZ, R14 ;  /* 0x000000ffff063224 */ /* 0x001fe400078e000e */
[----:B------:R-:W-:-:S05]  /*a120*/  @P3 IMAD.MOV.U32 R7, RZ, RZ, R15 ;  /* 0x000000ffff073224 */ /* 0x000fca00078e000f */
        /* <DEDUP_REMOVED lines=17> */
[----:B------:R-:W-:Y:S02]  /*a240*/  ISETP.GT.AND P5, PT, R0, 0x41, P1 ;  /* 0x000000410000780c */ /* 0x000fe40000fa4270 */
[----:B0-----:R-:W-:Y:S01]  /*a250*/  @P0 MOV R6, R14 ;  /* 0x0000000e00060202 */ /* 0x001fe20000000f00 */
        /* <DEDUP_REMOVED lines=23> */
[----:B0-----:R-:W-:Y:S01]  /*a3d0*/  @P0 IMAD.MOV.U32 R6, RZ, RZ, R14 ;  /* 0x000000ffff060224 */ /* 0x001fe200078e000e */
[----:B------:R-:W-:-:S05]  /*a3e0*/  @P0 MOV R7, R15 ;  /* 0x0000000f00070202 */ /* 0x000fca0000000f00 */
        /* <DEDUP_REMOVED lines=25> */
[----:B------:R-:W-:Y:S02]  /*a580*/  ISETP.GT.AND P0, PT, R0, 0x60, P2 ;  /* 0x000000600000780c */ /* 0x000fe40001704270 */
[----:B0-----:R-:W-:Y:S01]  /*a590*/  @P3 MOV R6, R14 ;  /* 0x0000000e00063202 */ /* 0x001fe20000000f00 */
        /* <DEDUP_REMOVED lines=23> */
[----:B0-----:R-:W-:Y:S01]  /*a710*/  @P3 IMAD.MOV.U32 R6, RZ, RZ, R14 ;  /* 0x000000ffff063224 */ /* 0x001fe200078e000e */
[----:B------:R-:W-:-:S05]  /*a720*/  @P3 MOV R7, R15 ;  /* 0x0000000f00073202 */ /* 0x000fca0000000f00 */
[----:B------:R0:W-:Y:S01]  /*a730*/  @P3 STG.E.U16 desc[UR36][R6.64+0xd2], R79 ;  /* 0x0000d24f06003986 */ /* 0x0001e2000c101524 */
[C---:B------:R-:W-:Y:S02]  /*a740*/  ISETP.GT.AND P3, PT, R0.reuse, 0x78, P1 ;  /* 0x000000780000780c */ /* 0x040fe40000f64270 */
[C---:B------:R-:W-:Y:S01]  /*a750*/  ISETP.GT.AND P1, PT, R0.reuse, 0x79, P1 ;  /* 0x000000790000780c */ /* 0x040fe20000f24270 */
[----:B------:R-:W-:Y:S01]  /*a760*/  @P4 STG.E.U16 desc[UR36][R4.64+0xe0], R80 ;  /* 0x0000e05004004986 */ /* 0x000fe2000c101524 */
[----:B------:R-:W-:-:S03]  /*a770*/  ISETP.GT.AND P4, PT, R0, 0x71, P2 ;  /* 0x000000710000780c */ /* 0x000fc60001784270 */
[----:B------:R-:W-:Y:S01]  /*a780*/  @P5 STG.E.U16 desc[UR36][R4.64+0xe2], R81 ;  /* 0x0000e25104005986 */ /* 0x000fe2000c101524 */
[C---:B------:R-:W-:Y:S02]  /*a790*/  ISETP.GT.AND P5, PT, R0.reuse, 0x78, P2 ;  /* 0x000000780000780c */ /* 0x040fe400017a4270 */
[----:B------:R-:W-:Y:S01]  /*a7a0*/  ISETP.GT.AND P2, PT, R0, 0x79, P2 ;  /* 0x000000790000780c */ /* 0x000fe20001744270 */
[----:B0-----:R-:W-:Y:S02]  /*a7b0*/  @P0 IMAD.MOV.U32 R6, RZ, RZ, R14 ;  /* 0x000000ffff060224 */ /* 0x001fe400078e000e */
[----:B------:R-:W-:-:S05]  /*a7c0*/  @P0 IMAD.MOV.U32 R7, RZ, RZ, R15 ;  /* 0x000000ffff070224 */ /* 0x000fca00078e000f */
[----:B------:R0:W-:Y:S02]  /*a7d0*/  @P0 STG.E.U16 desc[UR36][R6.64+0xe0], R82 ;  /* 0x0000e05206000986 */ /* 0x0001e4000c101524 */
[----:B0-----:R-:W-:Y:S02]  /*a7e0*/  @P4 IMAD.MOV.U32 R6, RZ, RZ, R14 ;  /* 0x000000ffff064224 */ /* 0x001fe400078e000e */
[----:B------:R-:W-:-:S05]  /*a7f0*/  @P4 IMAD.MOV.U32 R7, RZ, RZ, R15 ;  /* 0x000000ffff074224 */ /* 0x000fca00078e000f */
[----:B------:R-:W-:Y:S04]  /*a800*/  @P4 STG.E.U16 desc[UR36][R6.64+0xe2], R83 ;  /* 0x0000e25306004986 */ /* 0x000fe8000c101524 */
[----:B------:R-:W-:Y:S04]  /*a810*/  @P3 STG.E.U16 desc[UR36][R4.64+0xf0], R84 ;  /* 0x0000f05404003986 */ /* 0x000fe8000c101524 */
[----:B------:R0:W-:Y:S02]  /*a820*/  @P1 STG.E.U16 desc[UR36][R4.64+0xf2], R85 ;  /* 0x0000f25504001986 */ /* 0x0001e4000c101524 */
[----:B0-----:R-:W-:-:S02]  /*a830*/  @P5 IMAD.MOV.U32 R4, RZ, RZ, R14 ;  /* 0x000000ffff045224 */ /* 0x001fc400078e000e */
[----:B------:R-:W-:-:S05]  /*a840*/  @P5 IMAD.MOV.U32 R5, RZ, RZ, R15 ;  /* 0x000000ffff055224 */ /* 0x000fca00078e000f */
[----:B------:R0:W-:Y:S04]  /*a850*/  @P5 STG.E.U16 desc[UR36][R4.64+0xf0], R86 ;  /* 0x0000f05604005986 */ /* 0x0001e8000c101524 */
[----:B------:R0:W-:Y:S02]  /*a860*/  @P2 STG.E.U16 desc[UR36][R14.64+0xf2], R87 ;  /* 0x0000f2570e002986 */ /* 0x0001e4000c101524 */
.L_x_284:
[----:B------:R-:W-:Y:S05]  /*a870*/  BSYNC B0 ;  /* 0x0000000000007941 */ /* 0x000fea0003800000 */
.L_x_32:
[----:B------:R-:W-:Y:S01]  /*a880*/  ULDC UR4, c[0x0][0xc] ;  /* 0x0000030000047ab9 */ /* 0x000fe20000000800 */
[----:B------:R-:W-:Y:S01]  /*a890*/  ULDC UR5, c[0x0][0x10] ;  /* 0x0000040000057ab9 */ /* 0x000fe20000000800 */
[----:B0-----:R-:W0:Y:S01]  /*a8a0*/  LDC R3, c[0x0][0x14] ;  /* 0x00000500ff037b82 */ /* 0x001e220000000800 */
[----:B------:R-:W-:Y:S01]  /*a8b0*/  UIMAD.WIDE.U32 UR4, UR4, UR5, URZ ;  /* 0x00000005040472a5 */ /* 0x000fe2000f8e003f */
[----:B------:R-:W-:Y:S01]  /*a8c0*/  PRMT R0, RZ, 0x7610, R0 ;  /* 0x00007610ff007816 */ /* 0x000fe20000000000 */
[----:B-----5:R-:W-:Y:S01]  /*a8d0*/  IMAD.MOV.U32 R154, RZ, RZ, -0x1 ;  /* 0xffffffffff9a7424 */ /* 0x020fe200078e00ff */
[----:B------:R-:W-:-:S03]  /*a8e0*/  MOV R23, 0xffffffff ;  /* 0xffffffff00177802 */ /* 0x000fc60000000f00 */
[----:B0-----:R-:W-:-:S04]  /*a8f0*/  IMAD.WIDE.U32 R16, R3, UR4, R16 ;  /* 0x0000000403107c25 */ /* 0x001fc8000f8e0010 */
[----:B------:R-:W-:Y:S01]  /*a900*/  IMAD R3, R3, UR5, RZ ;  /* 0x0000000503037c24 */ /* 0x000fe2000f8e02ff */
[----:B------:R-:W-:Y:S02]  /*a910*/  ULDC.64 UR4, c[0x0][0x650] ;  /* 0x0001940000047ab9 */ /* 0x000fe40000000a00 */
[----:B------:R-:W-:Y:S01]  /*a920*/  ISETP.GE.U32.AND P0, PT, R16, UR4, PT ;  /* 0x0000000410007c0c */ /* 0x000fe2000bf06070 */
[----:B------:R-:W-:-:S05]  /*a930*/  IMAD.IADD R17, R17, 0x1, R3 ;  /* 0x0000000111117824 */ /* 0x000fca00078e0203 */
[----:B------:R-:W-:-:S13]  /*a940*/  ISETP.GE.U32.AND.EX P0, PT, R17, UR5, PT, P0 ;  /* 0x0000000511007c0c */ /* 0x000fda000bf06100 */
[----:B------:R-:W-:Y:S05]  /*a950*/  @P0 BRA `(.L_x_285) ;  /* 0x0000000400640947 */ /* 0x000fea0003800000 */
[----:B------:R-:W0:Y:S01]  /*a960*/  S2R R12, SR_CTAID.X ;  /* 0x00000000000c7919 */ /* 0x000e220000002500 */
[----:B-12---:R-:W1:Y:S01]  /*a970*/  LDC.64 R10, c[0x0][0x628] ;  /* 0x00018a00ff0a7b82 */ /* 0x006e620000000a00 */
[----:B------:R-:W-:Y:S01]  /*a980*/  ULDC UR4, c[0x0][0x150] ;  /* 0x0000540000047ab9 */ /* 0x000fe20000000800 */
[----:B------:R-:W-:Y:S01]  /*a990*/  IMAD.MOV.U32 R8, RZ, RZ, R16 ;  /* 0x000000ffff087224 */ /* 0x000fe200078e0010 */
[----:B------:R-:W2:Y:S01]  /*a9a0*/  S2R R24, SR_CTAID.Y ;  /* 0x0000000000187919 */ /* 0x000ea20000002600 */
[----:B------:R-:W-:-:S04]  /*a9b0*/  IMAD.MOV.U32 R9, RZ, RZ, R17 ;  /* 0x000000ffff097224 */ /* 0x000fc800078e0011 */
[----:B------:R-:W2:Y:S08]  /*a9c0*/  LDC R21, c[0x0][0x144] ;  /* 0x00005100ff157b82 */ /* 0x000eb00000000800 */
[----:B------:R-:W2:Y:S08]  /*a9d0*/  LDC R0, c[0x0][0x630] ;  /* 0x00018c00ff007b82 */ /* 0x000eb00000000800 */
[----:B------:R-:W2:Y:S01]  /*a9e0*/  LDC.64 R14, c[0x0][0x620] ;  /* 0x00018800ff0e7b82 */ /* 0x000ea20000000a00 */
[----:B-1----:R-:W-:-:S04]  /*a9f0*/  ISETP.NE.U32.AND P0, PT, R10, RZ, PT ;  /* 0x000000ff0a00720c */ /* 0x002fc80003f05070 */
[----:B------:R-:W-:Y:S02]  /*aa00*/  ISETP.NE.AND.EX P0, PT, R11, RZ, PT, P0 ;  /* 0x000000ff0b00720c */ /* 0x000fe40003f05300 */
[----:B0-----:R-:W-:-:S05]  /*aa10*/  I2FP.F32.U32 R3, R12 ;  /* 0x0000000c00037245 */ /* 0x001fca0000201000 */
[----:B------:R-:W-:-:S04]  /*aa20*/  FMUL R3, R3, UR4 ;  /* 0x0000000403037c20 */ /* 0x000fc80008400000 */
[----:B------:R0:W1:Y:S02]  /*aa30*/  F2I.U32.TRUNC.NTZ R20, R3 ;  /* 0x0000000300147305 */ /* 0x000064000020f000 */
[----:B------:R-:W-:Y:S05]  /*aa40*/  @!P0 BRA `(.L_x_286) ;  /* 0x0000000000288947 */ /* 0x000fea0003800000 */
[----:B0-----:R-:W0:Y:S02]  /*aa50*/  LDC R3, c[0x0][0x634] ;  /* 0x00018d00ff037b82 */ /* 0x001e240000000800 */
        /* <DEDUP_REMOVED lines=9> */
.L_x_286:
[----:B------:R-:W5:Y:S01]  /*aaf0*/  LDC.64 R30, c[0x0][0x640] ;  /* 0x00019000ff1e7b82 */ /* 0x000f620000000a00 */
[-CC-:B--2---:R-:W-:Y:S01]  /*ab00*/  SHF.R.U64 R23, R8, R0.reuse, R9.reuse ;  /* 0x0000000008177219 */ /* 0x184fe20000001209 */
[----:B-1----:R-:W-:Y:S01]  /*ab10*/  IMAD.MOV R20, RZ, RZ, -R20 ;  /* 0x000000ffff147224 */ /* 0x002fe200078e0a14 */
[----:B------:R-:W-:Y:S01]  /*ab20*/  SHF.R.U32.HI R0, RZ, R0, R9 ;  /* 0x00000000ff007219 */ /* 0x000fe20000011609 */
[----:B------:R-:W-:Y:S01]  /*ab30*/  ULDC UR4, c[0x0][0x154] ;  /* 0x0000550000047ab9 */ /* 0x000fe20000000800 */
[----:B0-----:R-:W-:Y:S01]  /*ab40*/  IADD3 R3, P0, RZ, -R23, RZ ;  /* 0x80000017ff037210 */ /* 0x001fe20007f1e0ff */
[----:B------:R-:W-:Y:S02]  /*ab50*/  IMAD R26, R21, R20, R12 ;  /* 0x00000014151a7224 */ /* 0x000fe400078e020c */
[----:B------:R-:W0:Y:S01]  /*ab60*/  LDC R6, c[0x0][0x618] ;  /* 0x00018600ff067b82 */ /* 0x000e220000000800 */
[----:B------:R-:W-:Y:S02]  /*ab70*/  IMAD.MOV.U32 R7, RZ, RZ, 0x1 ;  /* 0x00000001ff077424 */ /* 0x000fe400078e00ff */
[----:B------:R-:W-:-:S04]  /*ab80*/  IMAD.X R5, RZ, RZ, ~R0, P0 ;  /* 0x000000ffff057224 */ /* 0x000fc800000e0e00 */
[-C--:B------:R-:W-:Y:S01]  /*ab90*/  IMAD R0, R5, R14.reuse, RZ ;  /* 0x0000000e05007224 */ /* 0x080fe200078e02ff */
[----:B------:R-:W1:Y:S01]  /*aba0*/  LDC R8, c[0x0][0x608] ;  /* 0x00018200ff087b82 */ /* 0x000e620000000800 */
[----:B------:R-:W-:-:S04]  /*abb0*/  IMAD.WIDE.U32 R4, R3, R14, R16 ;  /* 0x0000000e03047225 */ /* 0x000fc800078e0010 */
[----:B------:R-:W-:Y:S01]  /*abc0*/  IMAD R3, R3, R15, R0 ;  /* 0x0000000f03037224 */ /* 0x000fe200078e0200 */
[----:B------:R-:W-:Y:S02]  /*abd0*/  I2FP.F32.U32 R0, R24 ;  /* 0x0000001800007245 */ /* 0x000fe40000201000 */
[----:B------:R-:W2:Y:S01]  /*abe0*/  LDC R28, c[0x0][0x658] ;  /* 0x00019600ff1c7b82 */ /* 0x000ea20000000800 */
[----:B------:R-:W-:Y:S01]  /*abf0*/  IMAD.IADD R3, R5, 0x1, R3 ;  /* 0x0000000105037824 */ /* 0x000fe200078e0203 */
[----:B-----5:R-:W-:Y:S01]  /*ac00*/  ISETP.NE.U32.AND P0, PT, R30, RZ, PT ;  /* 0x000000ff1e00720c */ /* 0x020fe20003f05070 */
[----:B------:R-:W-:Y:S01]  /*ac10*/  FMUL R0, R0, UR4 ;  /* 0x0000000400007c20 */ /* 0x000fe20008400000 */
[----:B------:R-:W-:Y:S02]  /*ac20*/  MOV R5, 0xffffffff ;  /* 0xffffffff00057802 */ /* 0x000fe40000000f00 */
[----:B------:R-:W-:Y:S01]  /*ac30*/  ISETP.NE.AND.EX P0, PT, R31, RZ, PT, P0 ;  /* 0x000000ff1f00720c */ /* 0x000fe20003f05300 */
[----:B------:R1:W2:Y:S01]  /*ac40*/  F2I.U32.TRUNC.NTZ R13, R0 ;  /* 0x00000000000d7305 */ /* 0x0002a2000020f000 */
[----:B------:R-:W3:Y:S01]  /*ac50*/  LDC R15, c[0x0][0x148] ;  /* 0x00005200ff0f7b82 */ /* 0x000ee20000000800 */
[----:B0-----:R-:W-:-:S02]  /*ac60*/  SHF.R.U64 R12, R4, R6, R3 ;  /* 0x00000006040c7219 */ /* 0x001fc40000001203 */
[----:B------:R-:W-:-:S05]  /*ac70*/  SHF.R.U32.HI R3, RZ, R6, R3 ;  /* 0x00000006ff037219 */ /* 0x000fca0000011603 */
[----:B------:R-:W0:Y:S01]  /*ac80*/  LDC R20, c[0x0][0x600] ;  /* 0x00018000ff147b82 */ /* 0x000e220000000800 */
[-CC-:B-1----:R-:W-:Y:S02]  /*ac90*/  SHF.R.U64 R10, R12, R8.reuse, R3.reuse ;  /* 0x000000080c0a7219 */ /* 0x182fe40000001203 */
[----:B------:R-:W-:-:S05]  /*aca0*/  SHF.R.U32.HI R3, RZ, R8, R3 ;  /* 0x00000008ff037219 */ /* 0x000fca0000011603 */
[----:B------:R-:W1:Y:S01]  /*acb0*/  LDC R21, c[0x0][0x648] ;  /* 0x00019200ff157b82 */ /* 0x000e620000000800 */
[-C--:B--2---:R-:W-:Y:S02]  /*acc0*/  SHF.L.U32 R4, R5, R28.reuse, RZ ;  /* 0x0000001c05047219 */ /* 0x084fe400000006ff */
[-CC-:B------:R-:W-:Y:S02]  /*acd0*/  SHF.R.U64 R14, R10, R28.reuse, R3.reuse ;  /* 0x0000001c0a0e7219 */ /* 0x180fe40000001203 */
[----:B------:R-:W-:Y:S02]  /*ace0*/  SHF.R.U32.HI R5, RZ, R28, R3 ;  /* 0x0000001cff057219 */ /* 0x000fe40000011603 */
[----:B------:R-:W-:Y:S01]  /*acf0*/  LOP3.LUT R153, RZ, R4, RZ, 0x33, !PT ;  /* 0x00000004ff997212 */ /* 0x000fe200078e33ff */
[----:B------:R-:W2:Y:S01]  /*ad00*/  LDC R25, c[0x0][0x638] ;  /* 0x00018e00ff197b82 */ /* 0x000ea20000000800 */
[----:B------:R-:W-:Y:S01]  /*ad10*/  SHF.L.U32 R28, R7, R28, RZ ;  /* 0x0000001c071c7219 */ /* 0x000fe200000006ff */
[----:B------:R-:W-:-:S06]  /*ad20*/  IMAD.MOV.U32 R4, RZ, RZ, R14 ;  /* 0x000000ffff047224 */ /* 0x000fcc00078e000e */
[----:B------:R-:W0:Y:S01]  /*ad30*/  LDC R27, c[0x0][0x610] ;  /* 0x00018400ff1b7b82 */ /* 0x000e220000000800 */
[----:B------:R-:W-:Y:S05]  /*ad40*/  @!P0 BRA `(.L_x_287) ;  /* 0x0000000000288947 */ /* 0x000fea0003800000 */
[----:B------:R-:W5:Y:S02]  /*ad50*/  LDC R3, c[0x0][0x64c] ;  /* 0x00019300ff037b82 */ /* 0x000f640000000800 */
[----:B-----5:R-:W-:-:S05]  /*ad60*/  IADD3 R3, P0, R14, R3, RZ ;  /* 0x000000030e037210 */ /* 0x020fca0007f1e0ff */
        /* <DEDUP_REMOVED lines=8> */
.L_x_287:
[----:B------:R-:W-:Y:S01]  /*adf0*/  ISETP.NE.AND P0, PT, R2, 0x1, PT ;  /* 0x000000010200780c */ /* 0x000fe20003f05270 */
[----:B------:R-:W-:Y:S01]  /*ae00*/  IMAD.MOV R13, RZ, RZ, -R13 ;  /* 0x000000ffff0d7224 */ /* 0x000fe200078e0a0d */
[----:B-1----:R-:W-:Y:S01]  /*ae10*/  SHF.R.U64 R0, R4, R21, R5 ;  /* 0x0000001504007219 */ /* 0x002fe20000001205 */
[----:B0-----:R-:W-:Y:S01]  /*ae20*/  VIADD R5, R20, 0xffffffff ;  /* 0xffffffff14057836 */ /* 0x001fe20000000000 */
[----:B------:R-:W-:-:S03]  /*ae30*/  LOP3.LUT R153, R10, R153, RZ, 0xc0, !PT ;  /* 0x000000990a997212 */ /* 0x000fc600078ec0ff */
[----:B------:R-:W-:Y:S01]  /*ae40*/  IMAD.MOV R3, RZ, RZ, -R0 ;  /* 0x000000ffff037224 */ /* 0x000fe200078e0a00 */
[----:B------:R-:W-:Y:S01]  /*ae50*/  LOP3.LUT R5, R12, R5, RZ, 0xc0, !PT ;  /* 0x000000050c057212 */ /* 0x000fe200078ec0ff */
[----:B------:R-:W-:Y:S02]  /*ae60*/  IMAD R153, R28, R0, R153 ;  /* 0x000000001c997224 */ /* 0x000fe400078e0299 */
[----:B--2---:R-:W-:Y:S01]  /*ae70*/  IMAD R0, R3, R25, R14 ;  /* 0x0000001903007224 */ /* 0x004fe200078e020e */
[----:B------:R-:W-:Y:S01]  /*ae80*/  MOV R3, 0x1 ;  /* 0x0000000100037802 */ /* 0x000fe20000000f00 */
[----:B---3--:R-:W-:Y:S02]  /*ae90*/  @P0 IMAD R26, R15, R13, R24 ;  /* 0x0000000d0f1a0224 */ /* 0x008fe400078e0218 */
[----:B------:R-:W-:Y:S01]  /*aea0*/  IMAD R4, R0, R20, R5 ;  /* 0x0000001400047224 */ /* 0x000fe200078e0205 */
[----:B------:R-:W-:Y:S01]  /*aeb0*/  PRMT R0, R3, 0x7610, R0 ;  /* 0x0000761003007816 */ /* 0x000fe20000000000 */
[----:B------:R-:W-:-:S05]  /*aec0*/  IMAD R153, R153, R27, R26 ;  /* 0x0000001b99997224 */ /* 0x000fca00078e021a */
[----:B------:R-:W-:Y:S02]  /*aed0*/  SEL R154, R4, R153, !P0 ;  /* 0x00000099049a7207 */ /* 0x000fe40004000000 */
[----:B------:R-:W-:-:S07]  /*aee0*/  SEL R153, R153, R4, !P0 ;  /* 0x0000000499997207 */ /* 0x000fce0004000000 */
.L_x_285:
[----:B------:R-:W-:-:S13]  /*aef0*/  LOP3.LUT P0, RZ, R0, 0xff, RZ, 0xc0, !PT ;  /* 0x000000ff00ff7812 */ /* 0x000fda000780c0ff */
[----:B------:R-:W-:Y:S05]  /*af00*/  @P0 BRA `(.L_x_288) ;  /* 0xffffff6000bc0947 */ /* 0x000fea000383ffff */
[----:B------:R-:W-:Y:S05]  /*af10*/  EXIT ;  /* 0x000000000000794d */ /* 0x000fea0003800000 */
.L_x_7:
[----:B0-----:R-:W-:Y:S01]  /*af20*/  ULDC.64 UR4, c[0x0][0x650] ;  /* 0x0001940000047ab9 */ /* 0x001fe20000000a00 */
[----:B------:R-:W-:Y:S01]  /*af30*/  PRMT R8, RZ, 0x7610, R8 ;  /* 0x00007610ff087816 */ /* 0x000fe20000000008 */
[----:B------:R-:W-:Y:S01]  /*af40*/  IMAD.MOV.U32 R20, RZ, RZ, -0x1 ;  /* 0xffffffffff147424 */ /* 0x000fe200078e00ff */
[----:B------:R-:W-:Y:S01]  /*af50*/  ISETP.GE.U32.AND P0, PT, R16, UR4, PT ;  /* 0x0000000410007c0c */ /* 0x000fe2000bf06070 */
[----:B------:R-:W-:Y:S02]  /*af60*/  IMAD.MOV.U32 R21, RZ, RZ, -0x1 ;  /* 0xffffffffff157424 */ /* 0x000fe400078e00ff */
[----:B------:R-:W-:Y:S01]  /*af70*/  IMAD.MOV.U32 R6, RZ, RZ, -0x1 ;  /* 0xffffffffff067424 */ /* 0x000fe200078e00ff */
        /* <DEDUP_REMOVED lines=20> */
.L_x_290:
[----:B------:R-:W0:Y:S01]  /*b0c0*/  LDC.64 R28, c[0x0][0x640] ;  /* 0x00019000ff1c7b82 */ /* 0x000e220000000a00 */
[-CC-:B------:R-:W-:Y:S01]  /*b0d0*/  SHF.R.U64 R22, R12, R6.reuse, R13.reuse ;  /* 0x000000060c167219 */ /* 0x180fe2000000120d */
[----:B------:R-:W-:Y:S01]  /*b0e0*/  IMAD.MOV.U32 R30, RZ, RZ, 0x1 ;  /* 0x00000001ff1e7424 */ /* 0x000fe200078e00ff */
[----:B------:R-:W-:Y:S02]  /*b0f0*/  SHF.R.U32.HI R6, RZ, R6, R13 ;  /* 0x00000006ff067219 */ /* 0x000fe4000001160d */
[----:B------:R-:W-:-:S03]  /*b100*/  IADD3 R11, P0, RZ, -R22, RZ ;  /* 0x80000016ff0b7210 */ /* 0x000fc60007f1e0ff */
[----:B------:R-:W1:Y:S01]  /*b110*/  LDC R10, c[0x0][0x618] ;  /* 0x00018600ff0a7b82 */ /* 0x000e620000000800 */
[----:B------:R-:W-:-:S05]  /*b120*/  IADD3.X R9, RZ, ~R6, RZ, P0, !PT ;  /* 0x80000006ff097210 */ /* 0x000fca00007fe4ff */
[-C--:B------:R-:W-:Y:S02]  /*b130*/  IMAD R6, R9, R26.reuse, RZ ;  /* 0x0000001a09067224 */ /* 0x080fe400078e02ff */
[----:B------:R-:W2:Y:S01]  /*b140*/  LDC R12, c[0x0][0x608] ;  /* 0x00018200ff0c7b82 */ /* 0x000ea20000000800 */
[----:B------:R-:W-:-:S04]  /*b150*/  IMAD.WIDE.U32 R8, R11, R26, R16 ;  /* 0x0000001a0b087225 */ /* 0x000fc800078e0010 */
[----:B------:R-:W-:-:S03]  /*b160*/  IMAD R11, R11, R27, R6 ;  /* 0x0000001b0b0b7224 */ /* 0x000fc600078e0206 */
[----:B------:R-:W3:Y:S01]  /*b170*/  LDC R25, c[0x0][0x658] ;  /* 0x00019600ff197b82 */ /* 0x000ee20000000800 */
[----:B------:R-:W-:Y:S01]  /*b180*/  IMAD.IADD R9, R9, 0x1, R11 ;  /* 0x0000000109097824 */ /* 0x000fe200078e020b */
[----:B0-----:R-:W-:-:S04]  /*b190*/  ISETP.NE.U32.AND P0, PT, R28, RZ, PT ;  /* 0x000000ff1c00720c */ /* 0x001fc80003f05070 */
[----:B------:R-:W-:Y:S02]  /*b1a0*/  ISETP.NE.AND.EX P0, PT, R29, RZ, PT, P0 ;  /* 0x000000ff1d00720c */ /* 0x000fe40003f05300 */
[----:B------:R-:W0:Y:S01]  /*b1b0*/  LDC R20, c[0x0][0x600] ;  /* 0x00018000ff147b82 */ /* 0x000e220000000800 */
[-CC-:B-1----:R-:W-:Y:S01]  /*b1c0*/  SHF.R.U64 R14, R8, R10.reuse, R9.reuse ;  /* 0x0000000a080e7219 */ /* 0x182fe20000001209 */
[----:B------:R-:W-:Y:S01]  /*b1d0*/  IMAD.MOV.U32 R8, RZ, RZ, -0x1 ;  /* 0xffffffffff087424 */ /* 0x000fe200078e00ff */
[----:B------:R-:W-:-:S05]  /*b1e0*/  SHF.R.U32.HI R9, RZ, R10, R9 ;  /* 0x0000000aff097219 */ /* 0x000fca0000011609 */
[----:B------:R-:W1:Y:S01]  /*b1f0*/  LDC R26, c[0x0][0x648] ;  /* 0x00019200ff1a7b82 */ /* 0x000e620000000800 */
[-CC-:B--2---:R-:W-:Y:S02]  /*b200*/  SHF.R.U64 R21, R14, R12.reuse, R9.reuse ;  /* 0x0000000c0e157219 */ /* 0x184fe40000001209 */
[----:B------:R-:W-:-:S05]  /*b210*/  SHF.R.U32.HI R6, RZ, R12, R9 ;  /* 0x0000000cff067219 */ /* 0x000fca0000011609 */
[----:B------:R-:W2:Y:S01]  /*b220*/  LDC R27, c[0x0][0x638] ;  /* 0x00018e00ff1b7b82 */ /* 0x000ea20000000800 */
[-C--:B---3--:R-:W-:Y:S02]  /*b230*/  SHF.L.U32 R8, R8, R25.reuse, RZ ;  /* 0x0000001908087219 */ /* 0x088fe400000006ff */
[-CC-:B------:R-:W-:Y:S02]  /*b240*/  SHF.R.U64 R23, R21, R25.reuse, R6.reuse ;  /* 0x0000001915177219 */ /* 0x180fe40000001206 */
[----:B------:R-:W-:Y:S02]  /*b250*/  LOP3.LUT R32, RZ, R8, RZ, 0x33, !PT ;  /* 0x00000008ff207212 */ /* 0x000fe400078e33ff */
[----:B------:R-:W-:Y:S01]  /*b260*/  SHF.R.U32.HI R9, RZ, R25, R6 ;  /* 0x00000019ff097219 */ /* 0x000fe20000011606 */
[----:B------:R-:W3:Y:S01]  /*b270*/  LDC R31, c[0x0][0x610] ;  /* 0x00018400ff1f7b82 */ /* 0x000ee20000000800 */
[----:B------:R-:W-:Y:S01]  /*b280*/  IMAD.MOV.U32 R8, RZ, RZ, R23 ;  /* 0x000000ffff087224 */ /* 0x000fe200078e0017 */
[----:B------:R-:W-:Y:S06]  /*b290*/  @!P0 BRA `(.L_x_291) ;  /* 0x0000000000288947 */ /* 0x000fec0003800000 */
        /* <DEDUP_REMOVED lines=10> */
.L_x_291:
[----:B------:R-:W-:Y:S02]  /*b340*/  ISETP.NE.AND P0, PT, R2, 0x1, PT ;  /* 0x000000010200780c */ /* 0x000fe40003f05270 */
[----:B-1----:R-:W-:Y:S01]  /*b350*/  SHF.R.U64 R6, R8, R26, R9 ;  /* 0x0000001a08067219 */ /* 0x002fe20000001209 */
[----:B0-----:R-:W-:Y:S01]  /*b360*/  VIADD R9, R20, 0xffffffff ;  /* 0xffffffff14097836 */ /* 0x001fe20000000000 */
[----:B------:R-:W-:Y:S02]  /*b370*/  SHF.L.U32 R30, R30, R25, RZ ;  /* 0x000000191e1e7219 */ /* 0x000fe400000006ff */
[----:B------:R-:W-:Y:S02]  /*b380*/  LOP3.LUT R5, R21, R32, RZ, 0xc0, !PT ;  /* 0x0000002015057212 */ /* 0x000fe400078ec0ff */
[----:B------:R-:W-:-:S03]  /*b390*/  IADD3 R8, -R6, RZ, RZ ;  /* 0x000000ff06087210 */ /* 0x000fc60007ffe1ff */
[----:B------:R-:W-:Y:S01]  /*b3a0*/  IMAD R6, R30, R6, R5 ;  /* 0x000000061e067224 */ /* 0x000fe200078e0205 */
[----:B------:R-:W-:Y:S01]  /*b3b0*/  LOP3.LUT R5, R14, R9, RZ, 0xc0, !PT ;  /* 0x000000090e057212 */ /* 0x000fe200078ec0ff */
[----:B------:R-:W-:Y:S02]  /*b3c0*/  @P0 IMAD R3, R7, R24, R4 ;  /* 0x0000001807030224 */ /* 0x000fe400078e0204 */
[----:B--2---:R-:W-:Y:S02]  /*b3d0*/  IMAD R4, R8, R27, R23 ;  /* 0x0000001b08047224 */ /* 0x004fe400078e0217 */
[----:B---3--:R-:W-:Y:S02]  /*b3e0*/  IMAD R3, R6, R31, R3 ;  /* 0x0000001f06037224 */ /* 0x008fe400078e0203 */
[----:B------:R-:W-:Y:S02]  /*b3f0*/  IMAD R4, R4, R20, R5 ;  /* 0x0000001404047224 */ /* 0x000fe400078e0205 */
[----:B------:R-:W-:-:S02]  /*b400*/  IMAD.MOV.U32 R8, RZ, RZ, 0x1 ;  /* 0x00000001ff087424 */ /* 0x000fc400078e00ff */
[----:B------:R-:W-:Y:S01]  /*b410*/  IMAD.MOV.U32 R6, RZ, RZ, R22 ;  /* 0x000000ffff067224 */ /* 0x000fe200078e0016 */
[----:B------:R-:W-:Y:S02]  /*b420*/  SEL R21, R4, R3, !P0 ;  /* 0x0000000304157207 */ /* 0x000fe40004000000 */
[----:B------:R-:W-:-:S07]  /*b430*/  SEL R20, R3, R4, !P0 ;  /* 0x0000000403147207 */ /* 0x000fce0004000000 */
.L_x_289:
[----:B------:R-:W-:-:S08]  /*b440*/  NOP ;  /* 0x0000000000007918 */ /* 0x000fd00000000000 */
[----:B------:R-:W0:-:S00]  /*b450*/  USETMAXREG.DEALLOC.CTAPOOL 0x28 ;  /* 0x00000028000079c8 */ /* 0x000e0000080e0500 */
[----:B0-----:R-:W-:-:S13]  /*b460*/  ISETP.NE.AND P0, PT, R0, RZ, PT ;  /* 0x000000ff0000720c */ /* 0x001fda0003f05270 */
[----:B------:R-:W-:Y:S05]  /*b470*/  @P0 EXIT ;  /* 0x000000000000094d */ /* 0x000fea0003800000 */
[----:B------:R-:W-:Y:S01]  /*b480*/  LOP3.LUT P0, RZ, R8, 0xff, RZ, 0xc0, !PT ;  /* 0x000000ff08ff7812 */ /* 0x000fe2000780c0ff */
[----:B------:R-:W-:Y:S02]  /*b490*/  IMAD.MOV.U32 R0, RZ, RZ, 0x1 ;  /* 0x00000001ff007424 */ /* 0x000fe400078e00ff */
[----:B------:R-:W-:-:S10]  /*b4a0*/  IMAD.MOV.U32 R3, RZ, RZ, RZ ;  /* 0x000000ffff037224 */ /* 0x000fd400078e00ff */
[----:B------:R-:W-:Y:S05]  /*b4b0*/  @!P0 BRA `(.L_x_292) ;  /* 0x0000000c00488947 */ /* 0x000fea0003800000 */
[----:B------:R-:W0:Y:S01]  /*b4c0*/  LDC R0, c[0x0][0x28c] ;  /* 0x0000a300ff007b82 */ /* 0x000e220000000800 */
[----:B------:R-:W1:Y:S01]  /*b4d0*/  S2R R11, SR_CgaCtaId ;  /* 0x00000000000b7919 */ /* 0x000e620000008800 */
[----:B------:R-:W-:Y:S01]  /*b4e0*/  ULDC UR5, c[0x0][0x600] ;  /* 0x0001800000057ab9 */ /* 0x000fe20000000800 */
[----:B------:R-:W-:Y:S01]  /*b4f0*/  ULDC UR4, c[0x0][0xc] ;  /* 0x0000030000047ab9 */ /* 0x000fe20000000800 */
[----:B------:R-:W-:Y:S01]  /*b500*/  UIADD3 UR16, UR5, -0x1, URZ ;  /* 0xffffffff05107890 */ /* 0x000fe2000fffe03f */
[----:B------:R-:W-:Y:S01]  /*b510*/  BSSY B0, `(.L_x_292) ;  /* 0x00000cc000007945 */ /* 0x000fe20003800000 */
[----:B------:R-:W-:Y:S01]  /*b520*/  ULDC UR6, c[0x0][0x658] ;  /* 0x0001960000067ab9 */ /* 0x000fe20000000800 */
[----:B------:R-:W-:Y:S01]  /*b530*/  ULDC UR5, c[0x0][0x10] ;  /* 0x0000040000057ab9 */ /* 0x000fe20000000800 */
[----:B------:R-:W-:Y:S01]  /*b540*/  UMOV UR7, 0xffffffff ;  /* 0xffffffff00077882 */ /* 0x000fe20000000000 */
[----:B------:R-:W-:Y:S01]  /*b550*/  UMOV UR8, 0x1 ;  /* 0x0000000100087882 */ /* 0x000fe20000000000 */
[----:B------:R-:W-:Y:S01]  /*b560*/  UIMAD.WIDE.U32 UR4, UR4, UR5, URZ ;  /* 0x00000005040472a5 */ /* 0x000fe2000f8e003f */
[----:B------:R-:W-:Y:S01]  /*b570*/  IMAD.MOV.U32 R9, RZ, RZ, 0x1 ;  /* 0x00000001ff097424 */ /* 0x000fe200078e00ff */
[----:B------:R-:W-:Y:S01]  /*b580*/  USHF.L.U32 UR7, UR7, UR6, URZ ;  /* 0x0000000607077299 */ /* 0x000fe2000800063f */
[----:B------:R-:W-:Y:S01]  /*b590*/  LOP3.LUT R13, R19, 0x2, RZ, 0xfc, !PT ;  /* 0x00000002130d7812 */ /* 0x000fe200078efcff */
[----:B------:R-:W-:-:S02]  /*b5a0*/  USHF.L.U32 UR18, UR8, UR6, URZ ;  /* 0x0000000608127299 */ /* 0x000fc4000800063f */
[----:B------:R-:W-:Y:S01]  /*b5b0*/  ULOP3.LUT UR17, URZ, UR7, URZ, 0x33, !UPT ;  /* 0x000000073f117292 */ /* 0x000fe2000f8e333f */
[----:B------:R-:W-:Y:S01]  /*b5c0*/  ULDC UR6, c[0x0][0x14] ;  /* 0x0000050000067ab9 */ /* 0x000fe20000000800 */
[----:B------:R-:W-:Y:S01]  /*b5d0*/  ULDC.64 UR22, c[0x0][0x198] ;  /* 0x0000660000167ab9 */ /* 0x000fe20000000a00 */
[----:B------:R-:W-:Y:S02]  /*b5e0*/  UIMAD.WIDE.U32 UR20, UR4, UR6, URZ ;  /* 0x00000006041472a5 */ /* 0x000fe4000f8e003f */
[----:B------:R-:W-:Y:S01]  /*b5f0*/  UIMAD UR13, UR5, UR6, URZ ;  /* 0x00000006050d72a4 */ /* 0x000fe2000f8e023f */
[----:B0-----:R-:W-:-:S03]  /*b600*/  VIADD R0, R0, 0x3f ;  /* 0x0000003f00007836 */ /* 0x001fc60000000000 */
[----:B------:R-:W-:Y:S02]  /*b610*/  UIADD3 UR13, UR21, UR13, URZ ;  /* 0x0000000d150d7290 */ /* 0x000fe4000fffe03f */
[----:B------:R-:W-:-:S04]  /*b620*/  SHF.R.S32.HI R3, RZ, 0x1f, R0 ;  /* 0x0000001fff037819 */ /* 0x000fc80000011400 */
[----:B------:R-:W-:Y:S01]  /*b630*/  LEA.HI R8, R3, R0, RZ, 0x6 ;  /* 0x0000000003087211 */ /* 0x000fe200078f30ff */
[----:B------:R-:W-:Y:S01]  /*b640*/  IMAD.MOV.U32 R0, RZ, RZ, 0x1 ;  /* 0x00000001ff007424 */ /* 0x000fe200078e00ff */
[C---:B-1----:R-:W-:Y:S01]  /*b650*/  SHF.L.U32 R10, R11.reuse, 0x6, RZ ;  /* 0x000000060b0a7819 */ /* 0x042fe200000006ff */
[----:B------:R-:W-:Y:S01]  /*b660*/  IMAD.SHL.U32 R11, R11, 0x1000, RZ ;  /* 0x000010000b0b7824 */ /* 0x000fe200078e00ff */
[----:B------:R-:W-:Y:S01]  /*b670*/  SHF.R.S32.HI R8, RZ, 0x6, R8 ;  /* 0x00000006ff087819 */ /* 0x000fe20000011408 */
[----:B------:R-:W-:Y:S01]  /*b680*/  IMAD.MOV.U32 R3, RZ, RZ, RZ ;  /* 0x000000ffff037224 */ /* 0x000fe200078e00ff */
[----:B------:R-:W-:Y:S02]  /*b690*/  LOP3.LUT R10, R10, 0x40, RZ, 0xc0, !PT ;  /* 0x000000400a0a7812 */ /* 0x000fe400078ec0ff */
[----:B------:R-:W-:Y:S01]  /*b6a0*/  LOP3.LUT R11, R11, 0x1000, RZ, 0xc0, !PT ;  /* 0x000010000b0b7812 */ /* 0x000fe200078ec0ff */
[----:B------:R-:W-:-:S07]  /*b6b0*/  VIADD R12, R8, 0x1 ;  /* 0x00000001080c7836 */ /* 0x000fce0000000000 */
.L_x_303:
[----:B------:R-:W-:-:S03]  /*b6c0*/  UMOV UR4, 0xffffffff ;  /* 0xffffffff00047882 */ /* 0x000fc60000000000 */
[----:B------:R-:W-:Y:S05]  /*b6d0*/  BRA.DIV UR4, `(.L_x_293) ;  /* 0x0000000e04a87947 */ /* 0x000fea000b800000 */
[----:B------:R-:W-:-:S13]  /*b6e0*/  ELECT P6, URZ, PT ;  /* 0x00000000003f782f */ /* 0x000fda00038c0000 */
.L_x_314:
[----:B------:R-:W0:Y:S01]  /*b6f0*/  LDC R4, c[0x0][0x28c] ;  /* 0x0000a300ff047b82 */ /* 0x000e220000000800 */
[----:B------:R-:W-:Y:S01]  /*b700*/  BSSY B1, `(.L_x_294) ;  /* 0x0000038000017945 */ /* 0x000fe20003800000 */
[----:B0-----:R-:W-:-:S13]  /*b710*/  ISETP.LT.OR P6, PT, R4, 0x1, !P6 ;  /* 0x000000010400780c */ /* 0x001fda00077c1670 */
[----:B------:R-:W-:Y:S05]  /*b720*/  @P6 BRA `(.L_x_295) ;  /* 0x0000000000d46947 */ /* 0x000fea0003800000 */
[----:B------:R-:W-:Y:S02]  /*b730*/  IMAD R21, R21, 0x80, R10 ;  /* 0x0000008015157824 */ /* 0x000fe400078e020a */
[----:B------:R-:W-:Y:S02]  /*b740*/  IMAD.SHL.U32 R22, R20, 0x100, RZ ;  /* 0x0000010014167824 */ /* 0x000fe400078e00ff */
[----:B------:R-:W-:Y:S02]  /*b750*/  IMAD.MOV.U32 R24, RZ, RZ, RZ ;  /* 0x000000ffff187224 */ /* 0x000fe400078e00ff */
[----:B------:R-:W-:Y:S02]  /*b760*/  IMAD.MOV.U32 R4, RZ, RZ, R12 ;  /* 0x000000ffff047224 */ /* 0x000fe400078e000c */
[----:B------:R-:W-:Y:S02]  /*b770*/  IMAD.MOV.U32 R5, RZ, RZ, R0 ;  /* 0x000000ffff057224 */ /* 0x000fe400078e0000 */
[----:B------:R-:W-:-:S07]  /*b780*/  IMAD.MOV.U32 R14, RZ, RZ, R3 ;  /* 0x000000ffff0e7224 */ /* 0x000fce00078e0003 */
.L_x_298:
[----:B------:R-:W0:Y:S01]  /*b790*/  S2R R20, SR_CgaCtaId ;  /* 0x0000000000147919 */ /* 0x000e220000008800 */
[----:B------:R-:W-:Y:S02]  /*b7a0*/  MOV R7, 0x400 ;  /* 0x0000040000077802 */ /* 0x000fe40000000f00 */
[----:B------:R-:W-:-:S13]  /*b7b0*/  LOP3.LUT P1, RZ, R18, 0x7f, RZ, 0xc0, !PT ;  /* 0x0000007f12ff7812 */ /* 0x000fda000782c0ff */
[----:B------:R-:W1:Y:S01]  /*b7c0*/  @!P1 LDC R15, c[0x0][0x500] ;  /* 0x00014000ff0f9b82 */ /* 0x000e620000000800 */
[----:B0-----:R-:W-:Y:S02]  /*b7d0*/  LEA R23, R20, R7, 0x18 ;  /* 0x0000000714177211 */ /* 0x001fe400078ec0ff */
[----:B------:R-:W-:Y:S02]  /*b7e0*/  SHF.L.U32 R7, R5, 0x1f, RZ ;  /* 0x0000001f05077819 */ /* 0x000fe400000006ff */
[----:B------:R-:W-:-:S04]  /*b7f0*/  LEA R20, R14, R23, 0x3 ;  /* 0x000000170e147211 */ /* 0x000fc800078e18ff */
[----:B------:R-:W0:Y:S02]  /*b800*/  SYNCS.PHASECHK.TRANS64.TRYWAIT P0, [R20+URZ+0x20], R7 ;  /* 0x00002007140075a7 */ /* 0x000e24000800017f */
[----:B01----:R-:W-:Y:S05]  /*b810*/  @!P0 BRA `(.L_x_296) ;  /* 0x0000000c00788947 */ /* 0x003fea0003800000 */
.L_x_315:
[----:B0-----:R-:W-:Y:S01]  /*b820*/  PRMT R7, R13, 0x9910, RZ ;  /* 0x000099100d077816 */ /* 0x001fe200000000ff */
[----:B------:R0:W-:Y:S03]  /*b830*/  @!P1 SYNCS.ARRIVE.TRANS64 RZ, [R20+URZ], R15 ;  /* 0x0000000f14ff99a7 */ /* 0x0001e6000800003f */
[----:B------:R-:W-:-:S13]  /*b840*/  ISETP.NE.AND P0, PT, R7, 0x2, PT ;  /* 0x000000020700780c */ /* 0x000fda0003f05270 */
[----:B0-----:R-:W-:Y:S05]  /*b850*/  @P0 BRA `(.L_x_297) ;  /* 0x0000000000040947 */ /* 0x001fea0003800000 */
[----:B------:R-:W-:Y:S01]  /*b860*/  BPT.TRAP 0x1 ;  /* 0x000000040000795c */ /* 0x000fe20000300000 */
.L_x_297:
[----:B------:R-:W-:Y:S01]  /*b870*/  IMAD R7, R14, 0x2000, R11 ;  /* 0x000020000e077824 */ /* 0x000fe200078e020b */
[----:B------:R-:W-:Y:S01]  /*b880*/  R2UR UR9, R20 ;  /* 0x00000000140972ca */ /* 0x000fe200000e0000 */
[--C-:B------:R-:W-:Y:S01]  /*b890*/  IMAD R15, R14, 0x8000, R23.reuse ;  /* 0x000080000e0f7824 */ /* 0x100fe200078e0217 */
[----:B------:R-:W-:Y:S01]  /*b8a0*/  UIADD3 UR4, UP0, UR22, 0xf0, URZ ;  /* 0x000000f016047890 */ /* 0x000fe2000ff1e03f */
[----:B------:R-:W-:Y:S01]  /*b8b0*/  IMAD R7, R7, 0x2, R23 ;  /* 0x0000000207077824 */ /* 0x000fe200078e0217 */
[----:B------:R-:W-:Y:S01]  /*b8c0*/  R2UR UR11, R22 ;  /* 0x00000000160b72ca */ /* 0x000fe200000e0000 */
[----:B------:R-:W-:Y:S01]  /*b8d0*/  VIADD R4, R4, 0xffffffff ;  /* 0xffffffff04047836 */ /* 0x000fe20000000000 */
[----:B------:R-:W-:Y:S01]  /*b8e0*/  R2UR UR5, R15 ;  /* 0x000000000f0572ca */ /* 0x000fe200000e0000 */
[----:B------:R-:W-:Y:S01]  /*b8f0*/  UIADD3 UR24, UP1, UR22, 0x1f0, URZ ;  /* 0x000001f016187890 */ /* 0x000fe2000ff3e03f */
[----:B------:R-:W-:Y:S01]  /*b900*/  R2UR UR8, R7 ;  /* 0x00000000070872ca */ /* 0x000fe200000e0000 */
[----:B------:R-:W-:Y:S01]  /*b910*/  VIADD R14, R14, 0x1 ;  /* 0x000000010e0e7836 */ /* 0x000fe20000000000 */
[----:B------:R-:W-:Y:S01]  /*b920*/  R2UR UR10, R24 ;  /* 0x00000000180a72ca */ /* 0x000fe200000e0000 */
[----:B------:R-:W-:Y:S01]  /*b930*/  UIADD3.X UR25, URZ, UR23, URZ, UP1, !UPT ;  /* 0x000000173f197290 */ /* 0x000fe20008ffe43f */
[----:B------:R-:W-:Y:S01]  /*b940*/  R2UR UR12, R6 ;  /* 0x00000000060c72ca */ /* 0x000fe200000e0000 */
[----:B------:R-:W-:Y:S01]  /*b950*/  UMOV UR6, 0x0 ;  /* 0x0000000000067882 */ /* 0x000fe20000000000 */
[----:B------:R-:W-:Y:S01]  /*b960*/  R2UR UR19, R21 ;  /* 0x00000000151372ca */ /* 0x000fe200000e0000 */
[----:B------:R-:W-:Y:S01]  /*b970*/  UMOV UR7, 0x10000000 ;  /* 0x1000000000077882 */ /* 0x000fe20000000000 */
[----:B------:R-:W-:Y:S01]  /*b980*/  ISETP.GT.AND P1, PT, R4, 0x1, PT ;  /* 0x000000010400780c */ /* 0x000fe20003f24270 */
[----:B------:R-:W-:Y:S01]  /*b990*/  UMOV UR26, 0x30000 ;  /* 0x00030000001a7882 */ /* 0x000fe20000000000 */
[----:B------:R-:W-:Y:S01]  /*b9a0*/  ISETP.NE.AND P0, PT, R14, 0x4, PT ;  /* 0x000000040e00780c */ /* 0x000fe20003f05270 */
[----:B------:R-:W-:Y:S01]  /*b9b0*/  UIADD3 UR14, UR5, 0x100, URZ ;  /* 0x00000100050e7890 */ /* 0x000fe2000fffe03f */
[----:B------:R-:W-:Y:S01]  /*b9c0*/  VIADD R24, R24, 0x40 ;  /* 0x0000004018187836 */ /* 0x000fe20000000000 */
[----:B------:R-:W-:Y:S01]  /*b9d0*/  UIADD3.X UR5, URZ, UR23, URZ, UP0, !UPT ;  /* 0x000000173f057290 */ /* 0x000fe200087fe43f */
[----:B------:R-:W-:Y:S01]  /*b9e0*/  SEL R20, RZ, 0x1, P0 ;  /* 0x00000001ff147807 */ /* 0x000fe20000000000 */
[----:B------:R-:W-:Y:S01]  /*b9f0*/  UIADD3 UR15, UR8, 0x20100, URZ ;  /* 0x00020100080f7890 */ /* 0x000fe2000fffe03f */
[----:B------:R-:W-:-:S02]  /*ba00*/  SEL R14, R14, RZ, P0 ;  /* 0x000000ff0e0e7207 */ /* 0x000fc40000000000 */
[----:B------:R-:W-:Y:S01]  /*ba10*/  UMOV UR8, UR14 ;  /* 0x0000000e00087c82 */ /* 0x000fe20008000000 */
[----:B------:R-:W-:-:S03]  /*ba20*/  LOP3.LUT R5, R5, R20, RZ, 0x3c, !PT ;  /* 0x0000001405057212 */ /* 0x000fc600078e3cff */
[----:B------:R0:W-:Y:S02]  /*ba30*/  UTMALDG.3D [UR8], [UR4], desc[UR6] ;  /* 0x00000608040075b4 */ /* 0x0001e40008011000 */
[----:B0-----:R-:W-:Y:S01]  /*ba40*/  UMOV UR8, UR15 ;  /* 0x0000000f00087c82 */ /* 0x001fe20008000000 */
[----:B------:R-:W-:Y:S02]  /*ba50*/  UMOV UR11, UR19 ;  /* 0x00000013000b7c82 */ /* 0x000fe40008000000 */
[----:B------:R0:W-:Y:S02]  /*ba60*/  UTMALDG.3D.MULTICAST [UR8], [UR24], UR26, desc[UR6] ;  /* 0x00000608180073b4 */ /* 0x0001e4000801181a */
[----:B0-----:R-:W-:Y:S05]  /*ba70*/  @P1 BRA `(.L_x_298) ;  /* 0xfffffffc00441947 */ /* 0x001fea000383ffff */
.L_x_295:
[----:B------:R-:W-:Y:S05]  /*ba80*/  BSYNC B1 ;  /* 0x0000000000017941 */ /* 0x000fea0003800000 */
.L_x_294:
[----:B------:R-:W-:Y:S01]  /*ba90*/  LOP3.LUT P1, RZ, R9, 0xff, RZ, 0xc0, !PT ;  /* 0x000000ff09ff7812 */ /* 0x000fe2000782c0ff */
[----:B------:R-:W-:Y:S01]  /*baa0*/  IMAD.IADD R3, R8, 0x1, R3 ;  /* 0x0000000108037824 */ /* 0x000fe200078e0203 */
[----:B------:R-:W-:Y:S01]  /*bab0*/  IADD3 R16, P2, R16, UR20, RZ ;  /* 0x0000001410107c10 */ /* 0x000fe2000ff5e0ff */
[----:B------:R-:W-:Y:S01]  /*bac0*/  ULDC.64 UR4, c[0x0][0x650] ;  /* 0x0001940000047ab9 */ /* 0x000fe20000000a00 */
[----:B------:R-:W-:Y:S01]  /*bad0*/  BSSY B1, `(.L_x_299) ;  /* 0x000006d000017945 */ /* 0x000fe20003800000 */
[----:B------:R-:W-:Y:S01]  /*bae0*/  MOV R20, 0xffffffff ;  /* 0xffffffff00147802 */ /* 0x000fe20000000f00 */
[----:B------:R-:W-:Y:S01]  /*baf0*/  IMAD.MOV.U32 R21, RZ, RZ, -0x1 ;  /* 0xffffffffff157424 */ /* 0x000fe200078e00ff */
[----:B------:R-:W-:Y:S02]  /*bb00*/  ISETP.GT.U32.AND P0, PT, R3, 0x3, PT ;  /* 0x000000030300780c */ /* 0x000fe40003f04070 */
[----:B------:R-:W-:Y:S02]  /*bb10*/  SHF.R.U32.HI R4, RZ, 0x2, R3 ;  /* 0x00000002ff047819 */ /* 0x000fe40000011603 */
[----:B------:R-:W-:-:S02]  /*bb20*/  ISETP.LT.U32.AND P0, PT, R8, 0x4, P0 ;  /* 0x000000040800780c */ /* 0x000fc40000701070 */
[----:B------:R-:W0:Y:S01]  /*bb30*/  @P1 S2R R6, SR_CgaCtaId ;  /* 0x0000000000061919 */ /* 0x000e220000008800 */
[----:B------:R-:W-:Y:S02]  /*bb40*/  @P1 MOV R5, 0x400 ;  /* 0x0000040000051802 */ /* 0x000fe40000000f00 */
[----:B------:R-:W-:Y:S02]  /*bb50*/  IADD3.X R17, R17, UR13, RZ, P2, !PT ;  /* 0x0000000d11117c10 */ /* 0x000fe400097fe4ff */
[----:B------:R-:W-:Y:S02]  /*bb60*/  ISETP.GE.U32.AND P2, PT, R16, UR4, PT ;  /* 0x0000000410007c0c */ /* 0x000fe4000bf46070 */
[----:B------:R-:W-:Y:S02]  /*bb70*/  LOP3.LUT R4, R4, 0x1, RZ, 0xc0, !PT ;  /* 0x0000000104047812 */ /* 0x000fe400078ec0ff */
[----:B------:R-:W-:Y:S02]  /*bb80*/  LOP3.LUT R3, R3, 0x3, RZ, 0xc0, !PT ;  /* 0x0000000303037812 */ /* 0x000fe400078ec0ff */
[----:B------:R-:W-:-:S02]  /*bb90*/  PRMT R9, RZ, 0x7610, R9 ;  /* 0x00007610ff097816 */ /* 0x000fc40000000009 */
[----:B0-----:R-:W-:Y:S01]  /*bba0*/  @P1 LEA R5, R6, R5, 0x18 ;  /* 0x0000000506051211 */ /* 0x001fe200078ec0ff */
[----:B------:R-:W-:-:S03]  /*bbb0*/  IMAD.MOV.U32 R6, RZ, RZ, -0x1 ;  /* 0xffffffffff067424 */ /* 0x000fc600078e00ff */
[----:B------:R0:W-:Y:S01]  /*bbc0*/  @P1 SYNCS.ARRIVE.TRANS64.A1T0 RZ, [R5+URZ+0x58], RZ ;  /* 0x000058ff05ff19a7 */ /* 0x0001e2000810003f */
[----:B------:R-:W-:-:S04]  /*bbd0*/  ISETP.NE.U32.AND P1, PT, R4, 0x1, PT ;  /* 0x000000010400780c */ /* 0x000fc80003f25070 */
[----:B------:R-:W-:Y:S02]  /*bbe0*/  ISETP.GT.U32.AND P1, PT, R8, 0x3, !P1 ;  /* 0x000000030800780c */ /* 0x000fe40004f24070 */
[----:B0-----:R-:W-:Y:S02]  /*bbf0*/  SEL R5, RZ, 0x1, !P0 ;  /* 0x00000001ff057807 */ /* 0x001fe40004000000 */
[----:B------:R-:W-:Y:S02]  /*bc00*/  ISETP.GE.U32.AND.EX P0, PT, R17, UR5, PT, P2 ;  /* 0x0000000511007c0c */ /* 0x000fe4000bf06120 */
[----:B------:R-:W-:-:S04]  /*bc10*/  SEL R4, RZ, 0x1, !P1 ;  /* 0x00000001ff047807 */ /* 0x000fc80004800000 */
[----:B------:R-:W-:Y:S02]  /*bc20*/  LOP3.LUT R0, R4, R0, R5, 0x96, !PT ;  /* 0x0000000004007212 */ /* 0x000fe400078e9605 */
[----:B------:R-:W-:-:S05]  /*bc30*/  PRMT R4, RZ, 0x7610, R4 ;  /* 0x00007610ff047816 */ /* 0x000fca0000000004 */
[----:B------:R-:W-:Y:S05]  /*bc40*/  @P0 BRA `(.L_x_300) ;  /* 0x0000000400540947 */ /* 0x000fea0003800000 */
[----:B------:R-:W0:Y:S01]  /*bc50*/  S2R R15, SR_CTAID.X ;  /* 0x00000000000f7919 */ /* 0x000e220000002500 */
[----:B------:R-:W-:Y:S01]  /*bc60*/  ULDC.64 UR4, c[0x0][0x628] ;  /* 0x00018a0000047ab9 */ /* 0x000fe20000000a00 */
[----:B------:R-:W-:Y:S01]  /*bc70*/  ULDC UR7, c[0x0][0x630] ;  /* 0x00018c0000077ab9 */ /* 0x000fe20000000800 */
[----:B------:R-:W-:Y:S01]  /*bc80*/  ISETP.NE.U32.AND P0, PT, RZ, UR4, PT ;  /* 0x00000004ff007c0c */ /* 0x000fe2000bf05070 */
[----:B------:R-:W1:Y:S01]  /*bc90*/  S2R R20, SR_CTAID.Y ;  /* 0x0000000000147919 */ /* 0x000e620000002600 */
[----:B------:R-:W-:Y:S01]  /*bca0*/  ULDC UR8, c[0x0][0x150] ;  /* 0x0000540000087ab9 */ /* 0x000fe20000000800 */
[----:B------:R-:W-:Y:S01]  /*bcb0*/  IMAD.MOV.U32 R4, RZ, RZ, R16 ;  /* 0x000000ffff047224 */ /* 0x000fe200078e0010 */
[----:B------:R-:W-:Y:S01]  /*bcc0*/  ISETP.NE.AND.EX P0, PT, RZ, UR5, PT, P0 ;  /* 0x00000005ff007c0c */ /* 0x000fe2000bf05300 */
[----:B------:R-:W-:Y:S01]  /*bcd0*/  IMAD.MOV.U32 R5, RZ, RZ, R17 ;  /* 0x000000ffff057224 */ /* 0x000fe200078e0011 */
[----:B0-----:R-:W-:-:S11]  /*bce0*/  I2FP.F32.U32 R22, R15 ;  /* 0x0000000f00167245 */ /* 0x001fd60000201000 */
[----:B------:R-:W-:Y:S05]  /*bcf0*/  @!P0 BRA `(.L_x_301) ;  /* 0x0000000000288947 */ /* 0x000fea0003800000 */
[----:B------:R-:W-:Y:S02]  /*bd00*/  ULDC UR6, c[0x0][0x634] ;  /* 0x00018d0000067ab9 */ /* 0x000fe40000000800 */
[----:B------:R-:W-:-:S05]  /*bd10*/  IADD3 R5, P0, R16, UR6, RZ ;  /* 0x0000000610057c10 */ /* 0x000fca000ff1e0ff */
[----:B------:R-:W-:-:S04]  /*bd20*/  IMAD.X R21, RZ, RZ, R17, P0 ;  /* 0x000000ffff157224 */ /* 0x000fc800000e0611 */
[----:B------:R-:W-:-:S04]  /*bd30*/  IMAD.WIDE.U32 R6, R21, UR4, RZ ;  /* 0x0000000415067c25 */ /* 0x000fc8000f8e00ff */
[----:B------:R-:W-:-:S04]  /*bd40*/  IMAD.WIDE.U32 R6, P0, R5, UR5, R6 ;  /* 0x0000000505067c25 */ /* 0x000fc8000f800006 */
[----:B------:R-:W-:-:S04]  /*bd50*/  IMAD.WIDE.U32 R4, R5, UR4, RZ ;  /* 0x0000000405047c25 */ /* 0x000fc8000f8e00ff */
[----:B------:R-:W-:Y:S01]  /*bd60*/  IMAD.MOV.U32 R4, RZ, RZ, R7 ;  /* 0x000000ffff047224 */ /* 0x000fe200078e0007 */
[----:B------:R-:W-:Y:S01]  /*bd70*/  IADD3 RZ, P1, R5, R6, RZ ;  /* 0x0000000605ff7210 */ /* 0x000fe20007f3e0ff */
[----:B------:R-:W-:-:S04]  /*bd80*/  IMAD.X R5, RZ, RZ, RZ, P0 ;  /* 0x000000ffff057224 */ /* 0x000fc800000e06ff */
[----:B------:R-:W-:-:S08]  /*bd90*/  IMAD.WIDE.U32.X R4, R21, UR5, R4, P1 ;  /* 0x0000000515047c25 */ /* 0x000fd000088e0404 */
.L_x_301:
[--C-:B------:R-:W-:Y:S01]  /*bda0*/  SHF.R.U64 R14, R4, UR7, R5.reuse ;  /* 0x00000007040e7c19 */ /* 0x100fe20008001205 */
[----:B------:R-:W-:Y:S01]  /*bdb0*/  FMUL R22, R22, UR8 ;  /* 0x0000000816167c20 */ /* 0x000fe20008400000 */
[----:B------:R-:W-:Y:S01]  /*bdc0*/  SHF.R.U32.HI R4, RZ, UR7, R5 ;  /* 0x00000007ff047c19 */ /* 0x000fe20008011605 */
[----:B------:R-:W0:Y:S01]  /*bdd0*/  LDC R6, c[0x0][0x144] ;  /* 0x00005100ff067b82 */ /* 0x000e220000000800 */
[----:B------:R-:W-:Y:S01]  /*bde0*/  IADD3 R5, P0, RZ, -R14, RZ ;  /* 0x8000000eff057210 */ /* 0x000fe20007f1e0ff */
[----:B------:R-:W-:Y:S01]  /*bdf0*/  ULDC UR6, c[0x0][0x154] ;  /* 0x0000550000067ab9 */ /* 0x000fe20000000800 */
[----:B-1----:R-:W-:Y:S01]  /*be00*/  I2FP.F32.U32 R7, R20 ;  /* 0x0000001400077245 */ /* 0x002fe20000201000 */
[----:B------:R-:W1:Y:S01]  /*be10*/  F2I.U32.TRUNC.NTZ R22, R22 ;  /* 0x0000001600167305 */ /* 0x000e62000020f000 */
[----:B------:R-:W-:Y:S01]  /*be20*/  IADD3.X R4, RZ, ~R4, RZ, P0, !PT ;  /* 0x80000004ff047210 */ /* 0x000fe200007fe4ff */
[----:B------:R-:W-:Y:S01]  /*be30*/  ULDC.64 UR4, c[0x0][0x620] ;  /* 0x0001880000047ab9 */ /* 0x000fe20000000a00 */
[----:B------:R-:W-:Y:S01]  /*be40*/  ISETP.NE.AND P2, PT, R2, 0x1, PT ;  /* 0x000000010200780c */ /* 0x000fe20003f45270 */
[----:B------:R-:W-:Y:S01]  /*be50*/  FMUL R23, R7, UR6 ;  /* 0x0000000607177c20 */ /* 0x000fe20008400000 */
[----:B------:R-:W2:Y:S01]  /*be60*/  LDC R25, c[0x0][0x148] ;  /* 0x00005200ff197b82 */ /* 0x000ea20000000800 */
[----:B------:R-:W-:Y:S01]  /*be70*/  IMAD R4, R4, UR4, RZ ;  /* 0x0000000404047c24 */ /* 0x000fe2000f8e02ff */
[----:B------:R-:W-:-:S02]  /*be80*/  ULDC.64 UR6, c[0x0][0x640] ;  /* 0x0001900000067ab9 */ /* 0x000fc40000000a00 */
[----:B------:R-:W-:Y:S01]  /*be90*/  ISETP.NE.U32.AND P0, PT, RZ, UR6, PT ;  /* 0x00000006ff007c0c */ /* 0x000fe2000bf05070 */
[----:B------:R-:W3:Y:S01]  /*bea0*/  F2I.U32.TRUNC.NTZ R23, R23 ;  /* 0x0000001700177305 */ /* 0x000ee2000020f000 */
[C---:B------:R-:W-:Y:S02]  /*beb0*/  IMAD R7, R5.reuse, UR5, R4 ;  /* 0x0000000505077c24 */ /* 0x040fe4000f8e0204 */
[----:B------:R-:W-:Y:S01]  /*bec0*/  IMAD.WIDE.U32 R4, R5, UR4, R16 ;  /* 0x0000000405047c25 */ /* 0x000fe2000f8e0010 */
[----:B------:R-:W-:Y:S01]  /*bed0*/  ULDC UR4, c[0x0][0x618] ;  /* 0x0001860000047ab9 */ /* 0x000fe20000000800 */
[----:B------:R-:W-:Y:S02]  /*bee0*/  ISETP.NE.AND.EX P0, PT, RZ, UR7, PT, P0 ;  /* 0x00000007ff007c0c */ /* 0x000fe4000bf05300 */
[----:B------:R-:W-:Y:S02]  /*bef0*/  IMAD.IADD R5, R5, 0x1, R7 ;  /* 0x0000000105057824 */ /* 0x000fe400078e0207 */
[----:B-1----:R-:W-:-:S03]  /*bf00*/  IMAD.MOV R22, RZ, RZ, -R22 ;  /* 0x000000ffff167224 */ /* 0x002fc600078e0a16 */
[----:B------:R-:W-:Y:S01]  /*bf10*/  SHF.R.U64 R21, R4, UR4, R5 ;  /* 0x0000000404157c19 */ /* 0x000fe20008001205 */
[----:B0-----:R-:W-:Y:S01]  /*bf20*/  IMAD R15, R6, R22, R15 ;  /* 0x00000016060f7224 */ /* 0x001fe200078e020f */
[----:B------:R-:W-:Y:S01]  /*bf30*/  SHF.R.U32.HI R4, RZ, UR4, R5 ;  /* 0x00000004ff047c19 */ /* 0x000fe20008011605 */
[----:B------:R-:W-:Y:S01]  /*bf40*/  ULDC UR4, c[0x0][0x608] ;  /* 0x0001820000047ab9 */ /* 0x000fe20000000800 */
[----:B---3--:R-:W-:Y:S02]  /*bf50*/  IMAD.MOV R6, RZ, RZ, -R23 ;  /* 0x000000ffff067224 */ /* 0x008fe400078e0a17 */
[--C-:B------:R-:W-:Y:S02]  /*bf60*/  SHF.R.U64 R22, R21, UR4, R4.reuse ;  /* 0x0000000415167c19 */ /* 0x100fe40008001204 */
[----:B------:R-:W-:Y:S01]  /*bf70*/  SHF.R.U32.HI R5, RZ, UR4, R4 ;  /* 0x00000004ff057c19 */ /* 0x000fe20008011604 */
[----:B------:R-:W-:Y:S01]  /*bf80*/  ULDC UR4, c[0x0][0x658] ;  /* 0x0001960000047ab9 */ /* 0x000fe20000000800 */
[----:B--2---:R-:W-:-:S02]  /*bf90*/  @P2 IMAD R15, R25, R6, R20 ;  /* 0x00000006190f2224 */ /* 0x004fc400078e0214 */
[--C-:B------:R-:W-:Y:S02]  /*bfa0*/  SHF.R.U64 R20, R22, UR4, R5.reuse ;  /* 0x0000000416147c19 */ /* 0x100fe40008001205 */
[----:B------:R-:W-:-:S03]  /*bfb0*/  SHF.R.U32.HI R23, RZ, UR4, R5 ;  /* 0x00000004ff177c19 */ /* 0x000fc60008011605 */
[----:B------:R-:W-:Y:S02]  /*bfc0*/  IMAD.MOV.U32 R6, RZ, RZ, R20 ;  /* 0x000000ffff067224 */ /* 0x000fe400078e0014 */
[----:B------:R-:W-:Y:S01]  /*bfd0*/  IMAD.MOV.U32 R5, RZ, RZ, R23 ;  /* 0x000000ffff057224 */ /* 0x000fe200078e0017 */
[----:B------:R-:W-:Y:S06]  /*bfe0*/  @!P0 BRA `(.L_x_302) ;  /* 0x00000000002c8947 */ /* 0x000fec0003800000 */
[----:B------:R-:W-:Y:S02]  /*bff0*/  ULDC UR4, c[0x0][0x64c] ;  /* 0x0001930000047ab9 */ /* 0x000fe40000000800 */
[----:B------:R-:W-:-:S05]  /*c000*/  IADD3 R5, P0, R20, UR4, RZ ;  /* 0x0000000414057c10 */ /* 0x000fca000ff1e0ff */
[----:B------:R-:W-:-:S04]  /*c010*/  IMAD.X R23, RZ, RZ, R23, P0 ;  /* 0x000000ffff177224 */ /* 0x000fc800000e0617 */
[----:B------:R-:W-:-:S04]  /*c020*/  IMAD.WIDE.U32 R6, R23, UR6, RZ ;  /* 0x0000000617067c25 */ /* 0x000fc8000f8e00ff */
[----:B------:R-:W-:-:S04]  /*c030*/  IMAD.WIDE.U32 R6, P0, R5, UR7, R6 ;  /* 0x0000000705067c25 */ /* 0x000fc8000f800006 */
[----:B------:R-:W-:Y:S01]  /*c040*/  IMAD.WIDE.U32 R4, R5, UR6, RZ ;  /* 0x0000000605047c25 */ /* 0x000fe2000f8e00ff */
[----:B------:R-:W-:-:S04]  /*c050*/  MOV R4, R7 ;  /* 0x0000000700047202 */ /* 0x000fc80000000f00 */
[----:B------:R-:W-:Y:S01]  /*c060*/  IADD3 RZ, P1, R5, R6, RZ ;  /* 0x0000000605ff7210 */ /* 0x000fe20007f3e0ff */
[----:B------:R-:W-:-:S04]  /*c070*/  IMAD.X R5, RZ, RZ, RZ, P0 ;  /* 0x000000ffff057224 */ /* 0x000fc800000e06ff */
[----:B------:R-:W-:-:S04]  /*c080*/  IMAD.WIDE.U32.X R4, R23, UR7, R4, P1 ;  /* 0x0000000717047c25 */ /* 0x000fc800088e0404 */
[----:B------:R-:W-:-:S07]  /*c090*/  IMAD.MOV.U32 R6, RZ, RZ, R4 ;  /* 0x000000ffff067224 */ /* 0x000fce00078e0004 */
.L_x_302:
[----:B------:R-:W-:Y:S01]  /*c0a0*/  ULDC UR4, c[0x0][0x648] ;  /* 0x0001920000047ab9 */ /* 0x000fe20000000800 */
[----:B------:R-:W-:Y:S01]  /*c0b0*/  LOP3.LUT R4, R22, UR17, RZ, 0xc0, !PT ;  /* 0x0000001116047c12 */ /* 0x000fe2000f8ec0ff */
[----:B------:R-:W-:Y:S01]  /*c0c0*/  ULDC UR5, c[0x0][0x610] ;  /* 0x0001840000057ab9 */ /* 0x000fe20000000800 */
[----:B------:R-:W-:Y:S01]  /*c0d0*/  SHF.R.U64 R5, R6, UR4, R5 ;  /* 0x0000000406057c19 */ /* 0x000fe20008001205 */
[----:B------:R-:W-:Y:S01]  /*c0e0*/  ULDC UR4, c[0x0][0x638] ;  /* 0x00018e0000047ab9 */ /* 0x000fe20000000800 */
[----:B------:R-:W-:Y:S01]  /*c0f0*/  LOP3.LUT R21, R21, UR16, RZ, 0xc0, !PT ;  /* 0x0000001015157c12 */ /* 0x000fe2000f8ec0ff */
[----:B------:R-:W-:Y:S02]  /*c100*/  IMAD.MOV.U32 R6, RZ, RZ, R14 ;  /* 0x000000ffff067224 */ /* 0x000fe400078e000e */
[----:B------:R-:W-:Y:S02]  /*c110*/  IMAD.MOV R7, RZ, RZ, -R5 ;  /* 0x000000ffff077224 */ /* 0x000fe400078e0a05 */
[----:B------:R-:W-:-:S02]  /*c120*/  IMAD R4, R5, UR18, R4 ;  /* 0x0000001205047c24 */ /* 0x000fc4000f8e0204 */
[----:B------:R-:W-:Y:S01]  /*c130*/  IMAD R20, R7, UR4, R20 ;  /* 0x0000000407147c24 */ /* 0x000fe2000f8e0214 */
[----:B------:R-:W-:Y:S01]  /*c140*/  ULDC UR4, c[0x0][0x600] ;  /* 0x0001800000047ab9 */ /* 0x000fe20000000800 */
[----:B------:R-:W-:Y:S02]  /*c150*/  IMAD R15, R4, UR5, R15 ;  /* 0x00000005040f7c24 */ /* 0x000fe4000f8e020f */
[----:B------:R-:W-:Y:S02]  /*c160*/  IMAD R20, R20, UR4, R21 ;  /* 0x0000000414147c24 */ /* 0x000fe4000f8e0215 */
[----:B------:R-:W-:-:S03]  /*c170*/  IMAD.MOV.U32 R4, RZ, RZ, 0x1 ;  /* 0x00000001ff047424 */ /* 0x000fc600078e00ff */
[----:B------:R-:W-:Y:S02]  /*c180*/  SEL R21, R20, R15, !P2 ;  /* 0x0000000f14157207 */ /* 0x000fe40005000000 */
[----:B------:R-:W-:-:S07]  /*c190*/  SEL R20, R15, R20, !P2 ;  /* 0x000000140f147207 */ /* 0x000fce0005000000 */
.L_x_300:
[----:B------:R-:W-:Y:S05]  /*c1a0*/  BSYNC B1 ;  /* 0x0000000000017941 */ /* 0x000fea0003800000 */
.L_x_299:
[----:B------:R-:W-:-:S13]  /*c1b0*/  LOP3.LUT P0, RZ, R4, 0xff, RZ, 0xc0, !PT ;  /* 0x000000ff04ff7812 */ /* 0x000fda000780c0ff */
[----:B------:R-:W-:Y:S05]  /*c1c0*/  @P0 BRA `(.L_x_303) ;  /* 0xfffffff4003c0947 */ /* 0x000fea000383ffff */
[----:B------:R-:W-:Y:S05]  /*c1d0*/  BSYNC B0 ;  /* 0x0000000000007941 */ /* 0x000fea0003800000 */
.L_x_292:
[----:B------:R-:W-:-:S03]  /*c1e0*/  UMOV UR4, 0xffffffff ;  /* 0xffffffff00047882 */ /* 0x000fc60000000000 */
[----:B------:R-:W-:Y:S05]  /*c1f0*/  BRA.DIV UR4, `(.L_x_304) ;  /* 0x0000000604147947 */ /* 0x000fea000b800000 */
[----:B------:R-:W-:-:S13]  /*c200*/  ELECT P6, URZ, PT ;  /* 0x00000000003f782f */ /* 0x000fda00038c0000 */
.L_x_318:
[----:B------:R-:W-:Y:S04]  /*c210*/  BSSY B0, `(.L_x_305) ;  /* 0x000002b000007945 */ /* 0x000fe80003800000 */
[----:B------:R-:W-:Y:S05]  /*c220*/  @!P6 BRA `(.L_x_306) ;  /* 0x0000000000a4e947 */ /* 0x000fea0003800000 */
[----:B------:R-:W-:-:S04]  /*c230*/  LOP3.LUT R19, R19, 0x2, RZ, 0xfc, !PT ;  /* 0x0000000213137812 */ /* 0x000fc800078efcff */
[----:B------:R-:W-:-:S13]  /*c240*/  ISETP.NE.AND P0, PT, R19, 0x3, PT ;  /* 0x000000031300780c */ /* 0x000fda0003f05270 */
[----:B------:R-:W-:Y:S05]  /*c250*/  @!P0 BRA `(.L_x_307) ;  /* 0x0000000000048947 */ /* 0x000fea0003800000 */
[----:B------:R-:W-:Y:S01]  /*c260*/  BPT.TRAP 0x1 ;  /* 0x000000040000795c */ /* 0x000fe20000300000 */
.L_x_307:
[----:B------:R-:W0:Y:S01]  /*c270*/  S2R R5, SR_CgaCtaId ;  /* 0x0000000000057919 */ /* 0x000e220000008800 */
[----:B------:R-:W-:Y:S02]  /*c280*/  MOV R2, 0x400 ;  /* 0x0000040000027802 */ /* 0x000fe40000000f00 */
[----:B------:R-:W-:Y:S02]  /*c290*/  SHF.L.U32 R4, R0, 0x1f, RZ ;  /* 0x0000001f00047819 */ /* 0x000fe400000006ff */
[----:B0-----:R-:W-:-:S05]  /*c2a0*/  LEA R2, R5, R2, 0x18 ;  /* 0x0000000205027211 */ /* 0x001fca00078ec0ff */
[----:B------:R-:W-:-:S04]  /*c2b0*/  VIADD R2, R2, 0x20 ;  /* 0x0000002002027836 */ /* 0x000fc80000000000 */
[C---:B------:R-:W-:Y:S02]  /*c2c0*/  IMAD R7, R3.reuse, 0x8, R2 ;  /* 0x0000000803077824 */ /* 0x040fe400078e0202 */
[----:B------:R-:W-:Y:S02]  /*c2d0*/  VIADD R3, R3, 0x1 ;  /* 0x0000000103037836 */ /* 0x000fe40000000000 */
[----:B------:R-:W0:Y:S03]  /*c2e0*/  SYNCS.PHASECHK.TRANS64.TRYWAIT P0, [R7+URZ], R4 ;  /* 0x00000004070075a7 */ /* 0x000e26000800017f */
[----:B------:R-:W-:-:S04]  /*c2f0*/  ISETP.NE.AND P1, PT, R3, 0x4, PT ;  /* 0x000000040300780c */ /* 0x000fc80003f25270 */
[----:B------:R-:W-:Y:S02]  /*c300*/  SEL R5, RZ, 0x1, P1 ;  /* 0x00000001ff057807 */ /* 0x000fe40000800000 */
[----:B------:R-:W-:Y:S02]  /*c310*/  SEL R3, R3, RZ, P1 ;  /* 0x000000ff03037207 */ /* 0x000fe40000800000 */
[----:B------:R-:W-:Y:S02]  /*c320*/  LOP3.LUT R6, R0, R5, RZ, 0x3c, !PT ;  /* 0x0000000500067212 */ /* 0x000fe400078e3cff */
[----:B------:R-:W-:Y:S02]  /*c330*/  LEA R8, R3, R2, 0x3 ;  /* 0x0000000203087211 */ /* 0x000fe400078e18ff */
[----:B------:R-:W-:Y:S01]  /*c340*/  SHF.L.U32 R5, R6, 0x1f, RZ ;  /* 0x0000001f06057819 */ /* 0x000fe200000006ff */
[----:B0-----:R-:W-:Y:S06]  /*c350*/  @!P0 BRA `(.L_x_308) ;  /* 0x0000000000dc8947 */ /* 0x001fec0003800000 */
.L_x_319:
[----:B------:R-:W1:Y:S01]  /*c360*/  SYNCS.PHASECHK.TRANS64.TRYWAIT P0, [R8+URZ], R5 ;  /* 0x00000005080075a7 */ /* 0x000e62000800017f */
[----:B------:R-:W-:-:S05]  /*c370*/  VIADD R0, R3, 0x1 ;  /* 0x0000000103007836 */ /* 0x000fca0000000000 */
[----:B------:R-:W-:-:S04]  /*c380*/  ISETP.NE.AND P1, PT, R0, 0x4, PT ;  /* 0x000000040000780c */ /* 0x000fc80003f25270 */
[----:B------:R-:W-:Y:S02]  /*c390*/  SEL R3, RZ, 0x1, P1 ;  /* 0x00000001ff037807 */ /* 0x000fe40000800000 */
[----:B0-----:R-:W-:Y:S02]  /*c3a0*/  SEL R7, R0, RZ, P1 ;  /* 0x000000ff00077207 */ /* 0x001fe40000800000 */
[----:B------:R-:W-:-:S03]  /*c3b0*/  LOP3.LUT R9, R6, R3, RZ, 0x3c, !PT ;  /* 0x0000000306097212 */ /* 0x000fc600078e3cff */
[----:B------:R-:W-:Y:S01]  /*c3c0*/  IMAD R11, R7, 0x8, R2 ;  /* 0x00000008070b7824 */ /* 0x000fe200078e0202 */
[----:B------:R-:W-:Y:S01]  /*c3d0*/  SHF.L.U32 R6, R9, 0x1f, RZ ;  /* 0x0000001f09067819 */ /* 0x000fe200000006ff */
[----:B-1----:R-:W-:Y:S06]  /*c3e0*/  @!P0 BRA `(.L_x_309) ;  /* 0x0000000000cc8947 */ /* 0x002fec0003800000 */
.L_x_320:
[----:B------:R-:W1:Y:S01]  /*c3f0*/  SYNCS.PHASECHK.TRANS64.TRYWAIT P0, [R11+URZ], R6 ;  /* 0x000000060b0075a7 */ /* 0x000e62000800017f */
[----:B------:R-:W-:-:S05]  /*c400*/  VIADD R0, R7, 0x1 ;  /* 0x0000000107007836 */ /* 0x000fca0000000000 */
[----:B------:R-:W-:-:S04]  /*c410*/  ISETP.NE.AND P1, PT, R0, 0x4, PT ;  /* 0x000000040000780c */ /* 0x000fc80003f25270 */
[----:B------:R-:W-:Y:S02]  /*c420*/  SEL R4, RZ, 0x1, P1 ;  /* 0x00000001ff047807 */ /* 0x000fe40000800000 */
[----:B------:R-:W-:Y:S02]  /*c430*/  SEL R3, R0, RZ, P1 ;  /* 0x000000ff00037207 */ /* 0x000fe40000800000 */
[----:B------:R-:W-:Y:S01]  /*c440*/  LOP3.LUT R0, R9, R4, RZ, 0x3c, !PT ;  /* 0x0000000409007212 */ /* 0x000fe200078e3cff */
[----:B-1----:R-:W-:Y:S06]  /*c450*/  @!P0 BRA `(.L_x_310) ;  /* 0x0000000000c48947 */ /* 0x002fec0003800000 */
.L_x_321:
[----:B------:R-:W-:Y:S01]  /*c460*/  IMAD R3, R3, 0x8, R2 ;  /* 0x0000000803037824 */ /* 0x000fe200078e0202 */
[----:B------:R-:W-:-:S07]  /*c470*/  SHF.L.U32 R0, R0, 0x1f, RZ ;  /* 0x0000001f00007819 */ /* 0x000fce00000006ff */
.L_x_311:
[----:B--2---:R2:W3:Y:S02]  /*c480*/  SYNCS.PHASECHK.TRANS64.TRYWAIT P0, [R3+URZ], R0 ;  /* 0x00000000030075a7 */ /* 0x0044e4000800017f */
[----:B---3--:R-:W-:Y:S05]  /*c490*/  @!P0 NANOSLEEP.SYNCS 0x989680 ;  /* 0x009896800000895d */ /* 0x008fea0003900000 */
[----:B------:R-:W3:Y:S02]  /*c4a0*/  @!P0 SYNCS.PHASECHK.TRANS64 P0, [R3+URZ], R0 ;  /* 0x00000000030085a7 */ /* 0x000ee4000800007f */
[----:B---3--:R-:W-:Y:S05]  /*c4b0*/  @!P0 BRA `(.L_x_311) ;  /* 0xfffffffc00f08947 */ /* 0x008fea000383ffff */
.L_x_306:
[----:B------:R-:W-:Y:S05]  /*c4c0*/  BSYNC B0 ;  /* 0x0000000000007941 */ /* 0x000fea0003800000 */
.L_x_305:
[----:B------:R-:W-:Y:S05]  /*c4d0*/  EXIT ;  /* 0x000000000000794d */ /* 0x000fea0003800000 */
.L_x_21:
[----:B----4-:R4:W0:Y:S02]  /*c4e0*/  SYNCS.PHASECHK.TRANS64.TRYWAIT P1, [R3+URZ], R0 ;  /* 0x00000000030075a7 */ /* 0x010824000802017f */
[----:B0-----:R-:W-:Y:S05]  /*c4f0*/  @!P1 NANOSLEEP.SYNCS 0x989680 ;  /* 0x009896800000995d */ /* 0x001fea0003900000 */
[----:B------:R-:W0:Y:S02]  /*c500*/  @!P1 SYNCS.PHASECHK.TRANS64 P1, [R3+URZ], R0 ;  /* 0x00000000030095a7 */ /* 0x000e24000802007f */
[----:B0-----:R-:W-:Y:S05]  /*c510*/  @!P1 BRA `(.L_x_21) ;  /* 0xfffffffc00f09947 */ /* 0x001fea000383ffff */
[----:B------:R-:W-:Y:S05]  /*c520*/  BRA `(.L_x_20) ;  /* 0xffffff4c00fc7947 */ /* 0x000fea000383ffff */
.L_x_26:
[----:B-1----:R1:W3:Y:S02]  /*c530*/  SYNCS.PHASECHK.TRANS64.TRYWAIT P1, [R5+URZ], R4 ;  /* 0x00000004050075a7 */ /* 0x0022e4000802017f */
[----:B---3--:R-:W-:Y:S05]  /*c540*/  @!P1 NANOSLEEP.SYNCS 0x989680 ;  /* 0x009896800000995d */ /* 0x008fea0003900000 */
[----:B------:R-:W3:Y:S02]  /*c550*/  @!P1 SYNCS.PHASECHK.TRANS64 P1, [R5+URZ], R4 ;  /* 0x00000004050095a7 */ /* 0x000ee4000802007f */
[----:B---3--:R-:W-:Y:S05]  /*c560*/  @!P1 BRA `(.L_x_26) ;  /* 0xfffffffc00f09947 */ /* 0x008fea000383ffff */
[----:B------:R-:W-:Y:S05]  /*c570*/  BRA `(.L_x_25) ;  /* 0xffffff54003c7947 */ /* 0x000fea000383ffff */
.L_x_293:
[----:B------:R-:W-:Y:S01]  /*c580*/  BSSY B1, `(.L_x_312) ;  /* 0x0000006000017945 */ /* 0x000fe20003800000 */
[----:B------:R-:W-:-:S07]  /*c590*/  IMAD.MOV.U32 R15, RZ, RZ, -0x1 ;  /* 0xffffffffff0f7424 */ /* 0x000fce00078e00ff */
[----:B------:R-:W-:Y:S05]  /*c5a0*/  WARPSYNC.COLLECTIVE R15, `(.L_x_313) ;  /* 0x000000000f0c7348 */ /* 0x000fea0003c00000 */
[----:B------:R-:W-:Y:S02]  /*c5b0*/  ELECT P6, UR62, PT ;  /* 0x00000000003e782f */ /* 0x000fe400038c0000 */
[----:B------:R-:W-:Y:S01]  /*c5c0*/  MOV R14, UR62 ;  /* 0x0000003e000e7c02 */ /* 0x000fe20008000f00 */
[----:B------:R-:W-:Y:S10]  /*c5d0*/  ENDCOLLECTIVE ;  /* 0x000000000000791b */ /* 0x000ff40003800000 */
.L_x_313:
[----:B------:R-:W-:Y:S05]  /*c5e0*/  BSYNC B1 ;  /* 0x0000000000017941 */ /* 0x000fea0003800000 */
.L_x_312:
[----:B------:R-:W-:Y:S05]  /*c5f0*/  BRA `(.L_x_314) ;  /* 0xfffffff0003c7947 */ /* 0x000fea000383ffff */
.L_x_296:
[----:B0-----:R0:W1:Y:S02]  /*c600*/  SYNCS.PHASECHK.TRANS64.TRYWAIT P0, [R20+URZ+0x20], R7 ;  /* 0x00002007140075a7 */ /* 0x001064000800017f */
[----:B-1----:R-:W-:Y:S05]  /*c610*/  @!P0 NANOSLEEP.SYNCS 0x989680 ;  /* 0x009896800000895d */ /* 0x002fea0003900000 */
[----:B------:R-:W1:Y:S02]  /*c620*/  @!P0 SYNCS.PHASECHK.TRANS64 P0, [R20+URZ+0x20], R7 ;  /* 0x00002007140085a7 */ /* 0x000e64000800007f */
[----:B-1----:R-:W-:Y:S05]  /*c630*/  @!P0 BRA `(.L_x_296) ;  /* 0xfffffffc00f08947 */ /* 0x002fea000383ffff */
[----:B------:R-:W-:Y:S05]  /*c640*/  BRA `(.L_x_315) ;  /* 0xfffffff000747947 */ /* 0x000fea000383ffff */
.L_x_304:
[----:B------:R-:W-:Y:S01]  /*c650*/  BSSY B0, `(.L_x_316) ;  /* 0x0000006000007945 */ /* 0x000fe20003800000 */
[----:B------:R-:W-:-:S07]  /*c660*/  IMAD.MOV.U32 R15, RZ, RZ, -0x1 ;  /* 0xffffffffff0f7424 */ /* 0x000fce00078e00ff */
[----:B------:R-:W-:Y:S05]  /*c670*/  WARPSYNC.COLLECTIVE R15, `(.L_x_317) ;  /* 0x000000000f0c7348 */ /* 0x000fea0003c00000 */
[----:B------:R-:W-:Y:S02]  /*c680*/  ELECT P6, UR62, PT ;  /* 0x00000000003e782f */ /* 0x000fe400038c0000 */
[----:B------:R-:W-:Y:S01]  /*c690*/  MOV R14, UR62 ;  /* 0x0000003e000e7c02 */ /* 0x000fe20008000f00 */
[----:B------:R-:W-:Y:S10]  /*c6a0*/  ENDCOLLECTIVE ;  /* 0x000000000000791b */ /* 0x000ff40003800000 */
.L_x_317:
[----:B------:R-:W-:Y:S05]  /*c6b0*/  BSYNC B0 ;  /* 0x0000000000007941 */ /* 0x000fea0003800000 */
.L_x_316:
[----:B------:R-:W-:Y:S05]  /*c6c0*/  BRA `(.L_x_318) ;  /* 0xfffffff800d07947 */ /* 0x000fea000383ffff */
.L_x_308:
[----:B0-----:R0:W1:Y:S02]  /*c6d0*/  SYNCS.PHASECHK.TRANS64.TRYWAIT P0, [R7+URZ], R4 ;  /* 0x00000004070075a7 */ /* 0x001064000800017f */
[----:B-1----:R-:W-:Y:S05]  /*c6e0*/  @!P0 NANOSLEEP.SYNCS 0x989680 ;  /* 0x009896800000895d */ /* 0x002fea0003900000 */
[----:B------:R-:W1:Y:S02]  /*c6f0*/  @!P0 SYNCS.PHASECHK.TRANS64 P0, [R7+URZ], R4 ;  /* 0x00000004070085a7 */ /* 0x000e64000800007f */
[----:B-1----:R-:W-:Y:S05]  /*c700*/  @!P0 BRA `(.L_x_308) ;  /* 0xfffffffc00f08947 */ /* 0x002fea000383ffff */
[----:B------:R-:W-:Y:S05]  /*c710*/  BRA `(.L_x_319) ;  /* 0xfffffffc00107947 */ /* 0x000fea000383ffff */
.L_x_309:
[----:B0-----:R0:W1:Y:S02]  /*c720*/  SYNCS.PHASECHK.TRANS64.TRYWAIT P0, [R8+URZ], R5 ;  /* 0x00000005080075a7 */ /* 0x001064000800017f */
[----:B-1----:R-:W-:Y:S05]  /*c730*/  @!P0 NANOSLEEP.SYNCS 0x989680 ;  /* 0x009896800000895d */ /* 0x002fea0003900000 */
[----:B------:R-:W1:Y:S02]  /*c740*/  @!P0 SYNCS.PHASECHK.TRANS64 P0, [R8+URZ], R5 ;  /* 0x00000005080085a7 */ /* 0x000e64000800007f */
[----:B-1----:R-:W-:Y:S05]  /*c750*/  @!P0 BRA `(.L_x_309) ;  /* 0xfffffffc00f08947 */ /* 0x002fea000383ffff */
[----:B------:R-:W-:Y:S05]  /*c760*/  BRA `(.L_x_320) ;  /* 0xfffffffc00207947 */ /* 0x000fea000383ffff */
.L_x_310:
[----:B-1----:R1:W2:Y:S02]  /*c770*/  SYNCS.PHASECHK.TRANS64.TRYWAIT P0, [R11+URZ], R6 ;  /* 0x000000060b0075a7 */ /* 0x0022a4000800017f */
[----:B--2---:R-:W-:Y:S05]  /*c780*/  @!P0 NANOSLEEP.SYNCS 0x989680 ;  /* 0x009896800000895d */ /* 0x004fea0003900000 */
[----:B------:R-:W2:Y:S02]  /*c790*/  @!P0 SYNCS.PHASECHK.TRANS64 P0, [R11+URZ], R6 ;  /* 0x000000060b0085a7 */ /* 0x000ea4000800007f */
[----:B--2---:R-:W-:Y:S05]  /*c7a0*/  @!P0 BRA `(.L_x_310) ;  /* 0xfffffffc00f08947 */ /* 0x004fea000383ffff */
[----:B------:R-:W-:Y:S05]  /*c7b0*/  BRA `(.L_x_321) ;  /* 0xfffffffc00287947 */ /* 0x000fea000383ffff */
.L_x_322:
[----:B------:R-:W-:-:S00]  /*c7c0*/  BRA `(.L_x_322) ;  /* 0xfffffffc00fc7947 */ /* 0x000fc0000383ffff */
[----:B------:R-:W-:-:S00]  /*c7d0*/  NOP ;  /* 0x0000000000007918 */ /* 0x000fc00000000000 */
        /* <DEDUP_REMOVED lines=10> */
.L_x_323:


//--------------------- .nv.global.init           --------------------------
	.section	.nv.global.init,"aw",@progbits
.nv.global.init:
	.type		$str$22,@object
	.size		$str$22,($str$23 - $str$22)
$str$22:
        /*0000*/ 	.byte	0x6b, 0x5f, 0x74, 0x69, 0x6c, 0x65, 0x5f, 0x63, 0x6f, 0x75, 0x6e, 0x74, 0x20, 0x3e, 0x3d, 0x20
        /*0010*/ 	.byte	0x31, 0x00
	.type		$str$23,@object
	.size		$str$23,(__unnamed_1 - $str$23)
$str$23:
        /*0012*/ 	.byte	0x2f, 0x74, 0x6d, 0x70, 0x2f, 0x63, 0x75, 0x74, 0x6c, 0x61, 0x73, 0x73, 0x5f, 0x73, 0x77, 0x65
        /*0022*/ 	.byte	0x65, 0x70, 0x5f, 0x73, 0x72, 0x63, 0x2f, 0x69, 0x6e, 0x63, 0x6c, 0x75, 0x64, 0x65, 0x2f, 0x63
        /*0032*/ 	.byte	0x75, 0x74, 0x6c, 0x61, 0x73, 0x73, 0x2f, 0x67, 0x65, 0x6d, 0x6d, 0x2f, 0x63, 0x6f, 0x6c, 0x6c
        /*0042*/ 	.byte	0x65, 0x63, 0x74, 0x69, 0x76, 0x65, 0x2f, 0x73, 0x6d, 0x39, 0x30, 0x5f, 0x6d, 0x6d, 0x61, 0x5f
        /*0052*/ 	.byte	0x74, 0x6d, 0x61, 0x5f, 0x67, 0x6d, 0x6d, 0x61, 0x5f, 0x73, 0x73, 0x5f, 0x77, 0x61, 0x72, 0x70
        /*0062*/ 	.byte	0x73, 0x70, 0x65, 0x63, 0x69, 0x61, 0x6c, 0x69, 0x7a, 0x65, 0x64, 0x2e, 0x68, 0x70, 0x70, 0x00
	.type		__unnamed_1,@object
	.size		__unnamed_1,(.L_0 - __unnamed_1)
__unnamed_1:
        /*0072*/ 	.byte	0x76, 0x6f, 0x69, 0x64, 0x20, 0x63, 0x75, 0x74, 0x6c, 0x61, 0x73, 0x73, 0x3a, 0x3a, 0x67, 0x65
        /* <DEDUP_REMOVED lines=180> */
        /*0bc2*/ 	.byte	0x6e, 0x74, 0x69, 0x74, 0x79, 0x5d, 0x00
.L_0:


//--------------------- .nv.shared._ZN7cutlass13device_kernelINS_4gemm6kernel13GemmUniversalIN4cute5tupleIJiiiiEEENS1_10collective13CollectiveMmaINS1_34MainloopSm90TmaGmmaWarpSpecializedILi4ENS5_IJNS4_1CILi2EEENSA_ILi1EEESC_EEENS1_35KernelTmaWarpSpecializedCooperativeEEENS5_IJNSA_ILi256EEENSA_ILi128EEENSA_ILi64EEEEEENS_6half_tENS5_IJlSC_lEEESK_SL_NS4_8TiledMMAINS4_8MMA_AtomIJNS4_4SM904GMMA26MMA_64x128x16_F32F16F16_SSILNSP_5MajorE0ELSR_0ELNSP_7ScaleInE1ELSS_1EEEEEENS4_6LayoutISD_NS5_IJSC_NSA_ILi0EEESW_EEEEENS5_IJNS4_10UnderscoreESZ_SZ_EEEEENS4_13SM90_TMA_LOADENS4_14ComposedLayoutINS4_7SwizzleILi3ELi4ELi3EEENS4_18smem_ptr_flag_bitsILi16EEENSV_INS5_IJNSA_ILi8EEESI_EEENS5_IJSI_SC_EEEEEEEvNS4_8identityENS4_23SM90_TMA_LOAD_MULTICASTES1C_vS1D_EENS_8epilogue10collective6detail29Sm90TmaWarpSpecializedAdapterINS1H_15DefaultEpilogueISK_SL_SL_NS1G_6thread17LinearCombinationISK_Li1EffLNS1L_9ScaleType4KindE0ELNS_15FloatRoundStyleE2ESK_EENS1_15EpilogueDefaultEEEEEvvEEEEvNT_6ParamsE --------------------------
	.section	.nv.shared._ZN7cutlass13device_kernelINS_4gemm6kernel13GemmUniversalIN4cute5tupleIJiiiiEEENS1_10collective13CollectiveMmaINS1_34MainloopSm90TmaGmmaWarpSpecializedILi4ENS5_IJNS4_1CILi2EEENSA_ILi1EEESC_EEENS1_35KernelTmaWarpSpecializedCooperativeEEENS5_IJNSA_ILi256EEENSA_ILi128EEENSA_ILi64EEEEEENS_6half_tENS5_IJlSC_lEEESK_SL_NS4_8TiledMMAINS4_8MMA_AtomIJNS4_4SM904GMMA26MMA_64x128x16_F32F16F16_SSILNSP_5MajorE0ELSR_0ELNSP_7ScaleInE1ELSS_1EEEEEENS4_6LayoutISD_NS5_IJSC_NSA_ILi0EEESW_EEEEENS5_IJNS4_10UnderscoreESZ_SZ_EEEEENS4_13SM90_TMA_LOADENS4_14ComposedLayoutINS4_7SwizzleILi3ELi4ELi3EEENS4_18smem_ptr_flag_bitsILi16EEENSV_INS5_IJNSA_ILi8EEESI_EEENS5_IJSI_SC_EEEEEEEvNS4_8identityENS4_23SM90_TMA_LOAD_MULTICASTES1C_vS1D_EENS_8epilogue10collective6detail29Sm90TmaWarpSpecializedAdapterINS1H_15DefaultEpilogueISK_SL_SL_NS1G_6thread17LinearCombinationISK_Li1EffLNS1L_9ScaleType4KindE0ELNS_15FloatRoundStyleE2ESK_EENS1_15EpilogueDefaultEEEEEvvEEEEvNT_6ParamsE,"aw",@nobits
	.sectionflags	@""
	.align	16
	.zero		1024


//--------------------- .nv.shared.reserved.0     --------------------------
	.section	.nv.shared.reserved.0,"aw",@nobits
	.weak		__nv_reservedSMEM_offset_0_alias
	.size		__nv_reservedSMEM_offset_0_alias, 0, 0
	.other		__nv_reservedSMEM_offset_0_alias,@"STO_CUDA_RESERVED_SHARED STV_DEFAULT"
__nv_reservedSMEM_offset_0_alias:
	.zero		0


//--------------------- .nv.global                --------------------------
	.section	.nv.global,"aw",@nobits
.nv.global:
	.type		_ZN40_INTERNAL_d5b26a80_4_k_cu_3160a527_125584cute1_E,@object
	.size		_ZN40_INTERNAL_d5b26a80_4_k_cu_3160a527_125584cute1_E,(_ZN40_INTERNAL_d5b26a80_4_k_cu_3160a527_125584cuda3std3__45__cpo6cbeginE - _ZN40_INTERNAL_d5b26a80_4_k_cu_3160a527_125584cute1_E)
_ZN40_INTERNAL_d5b26a80_4_k_cu_3160a527_125584cute1_E:
	.zero		1
	.type		_ZN40_INTERNAL_d5b26a80_4_k_cu_3160a527_125584cuda3std3__45__cpo6cbeginE,@object
	.size		_ZN40_INTERNAL_d5b26a80_4_k_cu_3160a527_125584cuda3std3__45__cpo6cbeginE,(_ZN40_INTERNAL_d5b26a80_4_k_cu_3160a527_125584cuda3std3__48in_placeE - _ZN40_INTERNAL_d5b26a80_4_k_cu_3160a527_125584cuda3std3__45__cpo6cbeginE)
_ZN40_INTERNAL_d5b26a80_4_k_cu_3160a527_125584cuda3std3__45__cpo6cbeginE:
	.zero		1
	.type		_ZN40_INTERNAL_d5b26a80_4_k_cu_3160a527_125584cuda3std3__48in_placeE,@object
	.size		_ZN40_INTERNAL_d5b26a80_4_k_cu_3160a527_125584cuda3std3__48in_placeE,(_ZN40_INTERNAL_d5b26a80_4_k_cu_3160a527_125584cuda3std6ranges3__45__cpo9iter_moveE - _ZN40_INTERNAL_d5b26a80_4_k_cu_3160a527_125584cuda3std3__48in_placeE)
_ZN40_INTERNAL_d5b26a80_4_k_cu_3160a527_125584cuda3std3__48in_placeE:
	.zero		1
	.type		_ZN40_INTERNAL_d5b26a80_4_k_cu_3160a527_125584cuda3std6ranges3__45__cpo9iter_moveE,@object
	.size		_ZN40_INTERNAL_d5b26a80_4_k_cu_3160a527_125584cuda3std6ranges3__45__cpo9iter_moveE,(_ZN40_INTERNAL_d5b26a80_4_k_cu_3160a527_125584cuda3std3__45__cpo5beginE - _ZN40_INTERNAL_d5b26a80_4_k_cu_3160a527_125584cuda3std6ranges3__45__cpo9iter_moveE)
_ZN40_INTERNAL_d5b26a80_4_k_cu_3160a527_125584cuda3std6ranges3__45__cpo9iter_moveE:
	.zero		1
	.type		_ZN40_INTERNAL_d5b26a80_4_k_cu_3160a527_125584cuda3std3__45__cpo5beginE,@object
	.size		_ZN40_INTERNAL_d5b26a80_4_k_cu_3160a527_125584cuda3std3__45__cpo5beginE,(_ZN40_INTERNAL_d5b26a80_4_k_cu_3160a527_125584cuda3std3__442_GLOBAL__N__d5b26a80_4_k_cu_3160a527_125586ignoreE - _ZN40_INTERNAL_d5b26a80_4_k_cu_3160a527_125584cuda3std3__45__cpo5beginE)
_ZN40_INTERNAL_d5b26a80_4_k_cu_3160a527_125584cuda3std3__45__cpo5beginE:
	.zero		1
	.type		_ZN40_INTERNAL_d5b26a80_4_k_cu_3160a527_125584cuda3std3__442_GLOBAL__N__d5b26a80_4_k_cu_3160a527_125586ignoreE,@object
	.size		_ZN40_INTERNAL_d5b26a80_4_k_cu_3160a527_125584cuda3std3__442_GLOBAL__N__d5b26a80_4_k_cu_3160a527_125586ignoreE,(_ZN40_INTERNAL_d5b26a80_4_k_cu_3160a527_125584cute7productE - _ZN40_INTERNAL_d5b26a80_4_k_cu_3160a527_125584cuda3std3__442_GLOBAL__N__d5b26a80_4_k_cu_3160a527_125586ignoreE)
_ZN40_INTERNAL_d5b26a80_4_k_cu_3160a527_125584cuda3std3__442_GLOBAL__N__d5b26a80_4_k_cu_3160a527_125586ignoreE:
	.zero		1
	.type		_ZN40_INTERNAL_d5b26a80_4_k_cu_3160a527_125584cute7productE,@object
	.size		_ZN40_INTERNAL_d5b26a80_4_k_cu_3160a527_125584cute7productE,(_ZN40_INTERNAL_d5b26a80_4_k_cu_3160a527_125584cuda3std3__45__cpo3endE - _ZN40_INTERNAL_d5b26a80_4_k_cu_3160a527_125584cute7productE)
_ZN40_INTERNAL_d5b26a80_4_k_cu_3160a527_125584cute7productE:
	.zero		1
	.type		_ZN40_INTERNAL_d5b26a80_4_k_cu_3160a527_125584cuda3std3__45__cpo3endE,@object
	.size		_ZN40_INTERNAL_d5b26a80_4_k_cu_3160a527_125584cuda3std3__45__cpo3endE,(_ZN40_INTERNAL_d5b26a80_4_k_cu_3160a527_125584cuda3std3__419piecewise_constructE - _ZN40_INTERNAL_d5b26a80_4_k_cu_3160a527_125584cuda3std3__45__cpo3endE)
_ZN40_INTERNAL_d5b26a80_4_k_cu_3160a527_125584cuda3std3__45__cpo3endE:
	.zero		1
	.type		_ZN40_INTERNAL_d5b26a80_4_k_cu_3160a527_125584cuda3std3__419piecewise_constructE,@object
	.size		_ZN40_INTERNAL_d5b26a80_4_k_cu_3160a527_125584cuda3std3__419piecewise_constructE,(_ZN40_INTERNAL_d5b26a80_4_k_cu_3160a527_125584cuda3std3__45__cpo4cendE - _ZN40_INTERNAL_d5b26a80_4_k_cu_3160a527_125584cuda3std3__419piecewise_constructE)
_ZN40_INTERNAL_d5b26a80_4_k_cu_3160a527_125584cuda3std3__419piecewise_constructE:
	.zero		1
	.type		_ZN40_INTERNAL_d5b26a80_4_k_cu_3160a527_125584cuda3std3__45__cpo4cendE,@object
	.size		_ZN40_INTERNAL_d5b26a80_4_k_cu_3160a527_125584cuda3std3__45__cpo4cendE,(_ZN40_INTERNAL_d5b26a80_4_k_cu_3160a527_125584cuda3std6ranges3__45__cpo4swapE - _ZN40_INTERNAL_d5b26a80_4_k_cu_3160a527_125584cuda3std3__45__cpo4cendE)
_ZN40_INTERNAL_d5b26a80_4_k_cu_3160a527_125584cuda3std3__45__cpo4cendE:
	.zero		1
	.type		_ZN40_INTERNAL_d5b26a80_4_k_cu_3160a527_125584cuda3std6ranges3__45__cpo4swapE,@object
	.size		_ZN40_INTERNAL_d5b26a80_4_k_cu_3160a527_125584cuda3std6ranges3__45__cpo4swapE,(.L_8 - _ZN40_INTERNAL_d5b26a80_4_k_cu_3160a527_125584cuda3std6ranges3__45__cpo4swapE)
_ZN40_INTERNAL_d5b26a80_4_k_cu_3160a527_125584cuda3std6ranges3__45__cpo4swapE:
	.zero		1
.L_8:


//--------------------- .nv.constant0._ZN7cutlass13device_kernelINS_4gemm6kernel13GemmUniversalIN4cute5tupleIJiiiiEEENS1_10collective13CollectiveMmaINS1_34MainloopSm90TmaGmmaWarpSpecializedILi4ENS5_IJNS4_1CILi2EEENSA_ILi1EEESC_EEENS1_35KernelTmaWarpSpecializedCooperativeEEENS5_IJNSA_ILi256EEENSA_ILi128EEENSA_ILi64EEEEEENS_6half_tENS5_IJlSC_lEEESK_SL_NS4_8TiledMMAINS4_8MMA_AtomIJNS4_4SM904GMMA26MMA_64x128x16_F32F16F16_SSILNSP_5MajorE0ELSR_0ELNSP_7ScaleInE1ELSS_1EEEEEENS4_6LayoutISD_NS5_IJSC_NSA_ILi0EEESW_EEEEENS5_IJNS4_10UnderscoreESZ_SZ_EEEEENS4_13SM90_TMA_LOADENS4_14ComposedLayoutINS4_7SwizzleILi3ELi4ELi3EEENS4_18smem_ptr_flag_bitsILi16EEENSV_INS5_IJNSA_ILi8EEESI_EEENS5_IJSI_SC_EEEEEEEvNS4_8identityENS4_23SM90_TMA_LOAD_MULTICASTES1C_vS1D_EENS_8epilogue10collective6detail29Sm90TmaWarpSpecializedAdapterINS1H_15DefaultEpilogueISK_SL_SL_NS1G_6thread17LinearCombinationISK_Li1EffLNS1L_9ScaleType4KindE0ELNS_15FloatRoundStyleE2ESK_EENS1_15EpilogueDefaultEEEEEvvEEEEvNT_6ParamsE --------------------------
	.section	.nv.constant0._ZN7cutlass13device_kernelINS_4gemm6kernel13GemmUniversalIN4cute5tupleIJiiiiEEENS1_10collective13CollectiveMmaINS1_34MainloopSm90TmaGmmaWarpSpecializedILi4ENS5_IJNS4_1CILi2EEENSA_ILi1EEESC_EEENS1_35KernelTmaWarpSpecializedCooperativeEEENS5_IJNSA_ILi256EEENSA_ILi128EEENSA_ILi64EEEEEENS_6half_tENS5_IJlSC_lEEESK_SL_NS4_8TiledMMAINS4_8MMA_AtomIJNS4_4SM904GMMA26MMA_64x128x16_F32F16F16_SSILNSP_5MajorE0ELSR_0ELNSP_7ScaleInE1ELSS_1EEEEEENS4_6LayoutISD_NS5_IJSC_NSA_ILi0EEESW_EEEEENS5_IJNS4_10UnderscoreESZ_SZ_EEEEENS4_13SM90_TMA_LOADENS4_14ComposedLayoutINS4_7SwizzleILi3ELi4ELi3EEENS4_18smem_ptr_flag_bitsILi16EEENSV_INS5_IJNSA_ILi8EEESI_EEENS5_IJSI_SC_EEEEEEEvNS4_8identityENS4_23SM90_TMA_LOAD_MULTICASTES1C_vS1D_EENS_8epilogue10collective6detail29Sm90TmaWarpSpecializedAdapterINS1H_15DefaultEpilogueISK_SL_SL_NS1G_6thread17LinearCombinationISK_Li1EffLNS1L_9ScaleType4KindE0ELNS_15FloatRoundStyleE2ESK_EENS1_15EpilogueDefaultEEEEEvvEEEEvNT_6ParamsE,"a",@progbits
	.sectionflags	@""
	.align	4
.nv.constant0._ZN7cutlass13device_kernelINS_4gemm6kernel13GemmUniversalIN4cute5tupleIJiiiiEEENS1_10collective13CollectiveMmaINS1_34MainloopSm90TmaGmmaWarpSpecializedILi4ENS5_IJNS4_1CILi2EEENSA_ILi1EEESC_EEENS1_35KernelTmaWarpSpecializedCooperativeEEENS5_IJNSA_ILi256EEENSA_ILi128EEENSA_ILi64EEEEEENS_6half_tENS5_IJlSC_lEEESK_SL_NS4_8TiledMMAINS4_8MMA_AtomIJNS4_4SM904GMMA26MMA_64x128x16_F32F16F16_SSILNSP_5MajorE0ELSR_0ELNSP_7ScaleInE1ELSS_1EEEEEENS4_6LayoutISD_NS5_IJSC_NSA_ILi0EEESW_EEEEENS5_IJNS4_10UnderscoreESZ_SZ_EEEEENS4_13SM90_TMA_LOADENS4_14ComposedLayoutINS4_7SwizzleILi3ELi4ELi3EEENS4_18smem_ptr_flag_bitsILi16EEENSV_INS5_IJNSA_ILi8EEESI_EEENS5_IJSI_SC_EEEEEEEvNS4_8identityENS4_23SM90_TMA_LOAD_MULTICASTES1C_vS1D_EENS_8epilogue10collective6detail29Sm90TmaWarpSpecializedAdapterINS1H_15DefaultEpilogueISK_SL_SL_NS1G_6thread17LinearCombinationISK_Li1EffLNS1L_9ScaleType4KindE0ELNS_15FloatRoundStyleE2ESK_EENS1_15EpilogueDefaultEEEEEvvEEEEvNT_6ParamsE:
	.zero		1664


//--------------------- SYMBOLS --------------------------

	.type		.nv.reservedSmem.offset0,@object
	.size		.nv.reservedSmem.offset0,0x4
	.type		__assertfail,@function
